//
// Generated by NVIDIA NVVM Compiler
//
// Compiler Build ID: CL-36424714
// Cuda compilation tools, release 13.0, V13.0.88
// Based on NVVM 20.0.0
//

.version 9.0
.target sm_100
.address_size 64

	// .globl	_Z6matmulPiS_S_iiiS_S_S_

.visible .entry _Z6matmulPiS_S_iiiS_S_S_(
	.param .u64 .ptr .align 1 _Z6matmulPiS_S_iiiS_S_S__param_0,
	.param .u64 .ptr .align 1 _Z6matmulPiS_S_iiiS_S_S__param_1,
	.param .u64 .ptr .align 1 _Z6matmulPiS_S_iiiS_S_S__param_2,
	.param .u32 _Z6matmulPiS_S_iiiS_S_S__param_3,
	.param .u32 _Z6matmulPiS_S_iiiS_S_S__param_4,
	.param .u32 _Z6matmulPiS_S_iiiS_S_S__param_5,
	.param .u64 .ptr .align 1 _Z6matmulPiS_S_iiiS_S_S__param_6,
	.param .u64 .ptr .align 1 _Z6matmulPiS_S_iiiS_S_S__param_7,
	.param .u64 .ptr .align 1 _Z6matmulPiS_S_iiiS_S_S__param_8
)
{
	.reg .pred 	%p<49>;
	.reg .b32 	%r<182>;
	.reg .b64 	%rd<90>;

	ld.param.u64 	%rd16, [_Z6matmulPiS_S_iiiS_S_S__param_0];
	ld.param.u64 	%rd17, [_Z6matmulPiS_S_iiiS_S_S__param_1];
	ld.param.u64 	%rd12, [_Z6matmulPiS_S_iiiS_S_S__param_2];
	ld.param.u32 	%r48, [_Z6matmulPiS_S_iiiS_S_S__param_3];
	ld.param.u32 	%r49, [_Z6matmulPiS_S_iiiS_S_S__param_4];
	ld.param.u64 	%rd13, [_Z6matmulPiS_S_iiiS_S_S__param_6];
	ld.param.u64 	%rd14, [_Z6matmulPiS_S_iiiS_S_S__param_7];
	cvta.to.global.u64 	%rd1, %rd16;
	cvta.to.global.u64 	%rd2, %rd17;
	cvta.to.global.u64 	%rd3, %rd14;
	cvta.to.global.u64 	%rd4, %rd13;
	mov.u32 	%r1, %ctaid.x;
	rem.u32 	%r2, %r1, %r49;
	mov.u32 	%r51, %tid.x;
	mov.u32 	%r52, %ntid.x;
	div.u32 	%r53, %r49, %r52;
	mad.lo.s32 	%r169, %r51, %r53, %r51;
	add.s32 	%r54, %r53, %r169;
	add.s32 	%r4, %r54, 1;
	setp.gt.u32 	%p2, %r53, 2147483646;
	@%p2 bra 	$L__BB0_48;
	ld.param.u64 	%rd88, [_Z6matmulPiS_S_iiiS_S_S__param_8];
	div.u32 	%r5, %r1, %r49;
	cvta.to.global.u64 	%rd18, %rd88;
	max.s32 	%r55, %r5, %r2;
	setp.lt.s32 	%p1, %r55, %r49;
	mul.lo.s32 	%r6, %r5, %r49;
	cvt.u64.u32 	%rd19, %r6;
	cvt.u64.u32 	%rd20, %r2;
	add.s64 	%rd21, %rd19, %rd20;
	shl.b64 	%rd22, %rd21, 2;
	add.s64 	%rd5, %rd18, %rd22;
	setp.lt.s32 	%p3, %r48, 1;
	@%p3 bra 	$L__BB0_22;
	add.s32 	%r7, %r48, -1;
	and.b32  	%r8, %r48, 7;
	and.b32  	%r9, %r48, 3;
	and.b32  	%r10, %r48, 2147483640;
	neg.s32 	%r11, %r10;
	shl.b32 	%r12, %r48, 3;
	cvta.to.global.u64 	%rd6, %rd12;
	mul.lo.s32 	%r13, %r5, %r48;
	not.pred 	%p34, %p1;
	mul.wide.u32 	%rd80, %r48, 4;
$L__BB0_3:
	setp.ge.s32 	%p33, %r169, %r49;
	or.pred  	%p35, %p34, %p33;
	@%p35 bra 	$L__BB0_21;
	ld.param.u64 	%rd86, [_Z6matmulPiS_S_iiiS_S_S__param_6];
	add.s32 	%r82, %r169, %r6;
	cvta.to.global.u64 	%rd41, %rd86;
	mul.wide.s32 	%rd42, %r82, 4;
	add.s64 	%rd7, %rd41, %rd42;
	ld.global.u32 	%r83, [%rd7];
	setp.lt.s32 	%p36, %r83, 0;
	@%p36 bra 	$L__BB0_21;
	ld.param.u64 	%rd87, [_Z6matmulPiS_S_iiiS_S_S__param_7];
	mad.lo.s32 	%r84, %r169, %r49, %r2;
	cvta.to.global.u64 	%rd43, %rd87;
	mul.wide.s32 	%rd44, %r84, 4;
	add.s64 	%rd8, %rd43, %rd44;
	ld.global.u32 	%r85, [%rd8];
	setp.lt.s32 	%p37, %r85, 0;
	@%p37 bra 	$L__BB0_21;
	ld.param.u64 	%rd89, [_Z6matmulPiS_S_iiiS_S_S__param_8];
	cvta.to.global.u64 	%rd45, %rd89;
	add.s64 	%rd50, %rd45, %rd22;
	atom.global.or.b32 	%r87, [%rd50], 1;
	ld.global.u32 	%r88, [%rd8];
	ld.global.u32 	%r89, [%rd7];
	mul.lo.s32 	%r15, %r88, %r48;
	mul.lo.s32 	%r16, %r89, %r48;
	mul.lo.s32 	%r90, %r48, %r48;
	mul.lo.s32 	%r17, %r90, %r88;
	mov.b32 	%r170, 0;
$L__BB0_7:
	ld.param.u32 	%r168, [_Z6matmulPiS_S_iiiS_S_S__param_5];
	add.s32 	%r92, %r170, %r13;
	mul.lo.s32 	%r93, %r92, %r168;
	cvt.s64.s32 	%rd51, %r93;
	mul.lo.s32 	%r94, %r2, %r48;
	cvt.u64.u32 	%rd52, %r94;
	add.s64 	%rd9, %rd51, %rd52;
	add.s32 	%r95, %r170, %r16;
	mul.lo.s32 	%r19, %r95, %r48;
	mov.b32 	%r171, 0;
$L__BB0_8:
	setp.lt.u32 	%p38, %r7, 7;
	cvt.u64.u32 	%rd53, %r171;
	add.s64 	%rd54, %rd9, %rd53;
	shl.b64 	%rd55, %rd54, 2;
	add.s64 	%rd10, %rd6, %rd55;
	mov.b32 	%r176, 0;
	@%p38 bra 	$L__BB0_11;
	add.s32 	%r172, %r17, %r171;
	mov.u32 	%r173, %r19;
	mov.u32 	%r174, %r11;
$L__BB0_10:
	.pragma "nounroll";
	mul.wide.s32 	%rd56, %r172, 4;
	add.s64 	%rd57, %rd2, %rd56;
	ld.global.u32 	%r97, [%rd57];
	mul.wide.s32 	%rd58, %r173, 4;
	add.s64 	%rd59, %rd1, %rd58;
	ld.global.u32 	%r98, [%rd59];
	mul.lo.s32 	%r99, %r98, %r97;
	atom.global.add.u32 	%r100, [%rd10], %r99;
	mul.wide.u32 	%rd60, %r48, 4;
	add.s64 	%rd61, %rd57, %rd60;
	ld.global.u32 	%r101, [%rd61];
	ld.global.u32 	%r102, [%rd59+4];
	mul.lo.s32 	%r103, %r102, %r101;
	atom.global.add.u32 	%r104, [%rd10], %r103;
	add.s64 	%rd62, %rd61, %rd60;
	ld.global.u32 	%r105, [%rd62];
	ld.global.u32 	%r106, [%rd59+8];
	mul.lo.s32 	%r107, %r106, %r105;
	atom.global.add.u32 	%r108, [%rd10], %r107;
	add.s64 	%rd63, %rd62, %rd60;
	ld.global.u32 	%r109, [%rd63];
	ld.global.u32 	%r110, [%rd59+12];
	mul.lo.s32 	%r111, %r110, %r109;
	atom.global.add.u32 	%r112, [%rd10], %r111;
	add.s64 	%rd64, %rd63, %rd60;
	ld.global.u32 	%r113, [%rd64];
	ld.global.u32 	%r114, [%rd59+16];
	mul.lo.s32 	%r115, %r114, %r113;
	atom.global.add.u32 	%r116, [%rd10], %r115;
	add.s64 	%rd65, %rd64, %rd60;
	ld.global.u32 	%r117, [%rd65];
	ld.global.u32 	%r118, [%rd59+20];
	mul.lo.s32 	%r119, %r118, %r117;
	atom.global.add.u32 	%r120, [%rd10], %r119;
	add.s64 	%rd66, %rd65, %rd60;
	ld.global.u32 	%r121, [%rd66];
	ld.global.u32 	%r122, [%rd59+24];
	mul.lo.s32 	%r123, %r122, %r121;
	atom.global.add.u32 	%r124, [%rd10], %r123;
	add.s64 	%rd67, %rd66, %rd60;
	ld.global.u32 	%r125, [%rd67];
	ld.global.u32 	%r126, [%rd59+28];
	mul.lo.s32 	%r127, %r126, %r125;
	atom.global.add.u32 	%r128, [%rd10], %r127;
	add.s32 	%r174, %r174, 8;
	add.s32 	%r173, %r173, 8;
	add.s32 	%r172, %r172, %r12;
	setp.ne.s32 	%p39, %r174, 0;
	mov.u32 	%r176, %r10;
	@%p39 bra 	$L__BB0_10;
$L__BB0_11:
	setp.eq.s32 	%p40, %r8, 0;
	@%p40 bra 	$L__BB0_19;
	add.s32 	%r129, %r8, -1;
	setp.lt.u32 	%p41, %r129, 3;
	@%p41 bra 	$L__BB0_14;
	add.s32 	%r130, %r176, %r15;
	mad.lo.s32 	%r131, %r130, %r48, %r171;
	mul.wide.s32 	%rd68, %r131, 4;
	add.s64 	%rd69, %rd2, %rd68;
	ld.global.u32 	%r132, [%rd69];
	add.s32 	%r133, %r176, %r19;
	mul.wide.s32 	%rd70, %r133, 4;
	add.s64 	%rd71, %rd1, %rd70;
	ld.global.u32 	%r134, [%rd71];
	mul.lo.s32 	%r135, %r134, %r132;
	atom.global.add.u32 	%r136, [%rd10], %r135;
	mul.wide.u32 	%rd72, %r48, 4;
	add.s64 	%rd73, %rd69, %rd72;
	ld.global.u32 	%r137, [%rd73];
	ld.global.u32 	%r138, [%rd71+4];
	mul.lo.s32 	%r139, %r138, %r137;
	atom.global.add.u32 	%r140, [%rd10], %r139;
	add.s64 	%rd74, %rd73, %rd72;
	ld.global.u32 	%r141, [%rd74];
	ld.global.u32 	%r142, [%rd71+8];
	mul.lo.s32 	%r143, %r142, %r141;
	atom.global.add.u32 	%r144, [%rd10], %r143;
	add.s64 	%rd75, %rd74, %rd72;
	ld.global.u32 	%r145, [%rd75];
	ld.global.u32 	%r146, [%rd71+12];
	mul.lo.s32 	%r147, %r146, %r145;
	atom.global.add.u32 	%r148, [%rd10], %r147;
	add.s32 	%r176, %r176, 4;
$L__BB0_14:
	setp.eq.s32 	%p42, %r9, 0;
	@%p42 bra 	$L__BB0_19;
	setp.eq.s32 	%p43, %r9, 1;
	@%p43 bra 	$L__BB0_17;
	add.s32 	%r149, %r176, %r15;
	mad.lo.s32 	%r150, %r149, %r48, %r171;
	mul.wide.s32 	%rd76, %r150, 4;
	add.s64 	%rd77, %rd2, %rd76;
	ld.global.u32 	%r151, [%rd77];
	add.s32 	%r152, %r176, %r19;
	mul.wide.s32 	%rd78, %r152, 4;
	add.s64 	%rd79, %rd1, %rd78;
	ld.global.u32 	%r153, [%rd79];
	mul.lo.s32 	%r154, %r153, %r151;
	atom.global.add.u32 	%r155, [%rd10], %r154;
	add.s64 	%rd81, %rd77, %rd80;
	ld.global.u32 	%r156, [%rd81];
	ld.global.u32 	%r157, [%rd79+4];
	mul.lo.s32 	%r158, %r157, %r156;
	atom.global.add.u32 	%r159, [%rd10], %r158;
	add.s32 	%r176, %r176, 2;
$L__BB0_17:
	and.b32  	%r160, %r48, 1;
	setp.eq.b32 	%p44, %r160, 1;
	not.pred 	%p45, %p44;
	@%p45 bra 	$L__BB0_19;
	add.s32 	%r161, %r176, %r15;
	mad.lo.s32 	%r162, %r161, %r48, %r171;
	mul.wide.s32 	%rd82, %r162, 4;
	add.s64 	%rd83, %rd2, %rd82;
	ld.global.u32 	%r163, [%rd83];
	add.s32 	%r164, %r176, %r19;
	mul.wide.s32 	%rd84, %r164, 4;
	add.s64 	%rd85, %rd1, %rd84;
	ld.global.u32 	%r165, [%rd85];
	mul.lo.s32 	%r166, %r165, %r163;
	atom.global.add.u32 	%r167, [%rd10], %r166;
$L__BB0_19:
	add.s32 	%r171, %r171, 1;
	setp.ne.s32 	%p46, %r171, %r48;
	@%p46 bra 	$L__BB0_8;
	add.s32 	%r170, %r170, 1;
	setp.ne.s32 	%p47, %r170, %r48;
	@%p47 bra 	$L__BB0_7;
$L__BB0_21:
	add.s32 	%r169, %r169, 1;
	setp.lt.s32 	%p48, %r169, %r4;
	@%p48 bra 	$L__BB0_3;
	bra.uni 	$L__BB0_48;
$L__BB0_22:
	add.s32 	%r56, %r169, 1;
	max.s32 	%r36, %r4, %r56;
	sub.s32 	%r57, %r36, %r169;
	and.b32  	%r37, %r57, 3;
	setp.eq.s32 	%p4, %r37, 0;
	mov.u32 	%r180, %r169;
	@%p4 bra 	$L__BB0_29;
	mov.b32 	%r179, 0;
	not.pred 	%p6, %p1;
	mov.u32 	%r180, %r169;
$L__BB0_24:
	.pragma "nounroll";
	setp.ge.s32 	%p5, %r180, %r49;
	or.pred  	%p7, %p6, %p5;
	@%p7 bra 	$L__BB0_28;
	add.s32 	%r59, %r180, %r6;
	mul.wide.s32 	%rd23, %r59, 4;
	add.s64 	%rd24, %rd4, %rd23;
	ld.global.u32 	%r60, [%rd24];
	setp.lt.s32 	%p8, %r60, 0;
	@%p8 bra 	$L__BB0_28;
	mad.lo.s32 	%r61, %r180, %r49, %r2;
	mul.wide.s32 	%rd25, %r61, 4;
	add.s64 	%rd26, %rd3, %rd25;
	ld.global.u32 	%r62, [%rd26];
	setp.lt.s32 	%p9, %r62, 0;
	@%p9 bra 	$L__BB0_28;
	atom.global.or.b32 	%r63, [%rd5], 1;
$L__BB0_28:
	add.s32 	%r180, %r180, 1;
	add.s32 	%r179, %r179, 1;
	setp.ne.s32 	%p10, %r179, %r37;
	@%p10 bra 	$L__BB0_24;
$L__BB0_29:
	sub.s32 	%r64, %r169, %r36;
	setp.gt.u32 	%p11, %r64, -4;
	@%p11 bra 	$L__BB0_48;
	not.pred 	%p13, %p1;
	cvt.s64.s32 	%rd31, %r6;
$L__BB0_31:
	setp.ge.s32 	%p12, %r180, %r49;
	or.pred  	%p14, %p13, %p12;
	@%p14 bra 	$L__BB0_35;
	add.s32 	%r65, %r180, %r6;
	mul.wide.s32 	%rd27, %r65, 4;
	add.s64 	%rd28, %rd4, %rd27;
	ld.global.u32 	%r66, [%rd28];
	setp.lt.s32 	%p15, %r66, 0;
	@%p15 bra 	$L__BB0_35;
	mad.lo.s32 	%r67, %r180, %r49, %r2;
	mul.wide.s32 	%rd29, %r67, 4;
	add.s64 	%rd30, %rd3, %rd29;
	ld.global.u32 	%r68, [%rd30];
	setp.lt.s32 	%p16, %r68, 0;
	@%p16 bra 	$L__BB0_35;
	atom.global.or.b32 	%r69, [%rd5], 1;
$L__BB0_35:
	add.s32 	%r44, %r180, 1;
	setp.ge.s32 	%p17, %r44, %r49;
	cvt.s64.s32 	%rd32, %r180;
	add.s64 	%rd33, %rd32, %rd31;
	shl.b64 	%rd34, %rd33, 2;
	add.s64 	%rd11, %rd4, %rd34;
	or.pred  	%p19, %p13, %p17;
	@%p19 bra 	$L__BB0_39;
	ld.global.u32 	%r70, [%rd11+4];
	setp.lt.s32 	%p20, %r70, 0;
	@%p20 bra 	$L__BB0_39;
	mad.lo.s32 	%r71, %r44, %r49, %r2;
	mul.wide.s32 	%rd35, %r71, 4;
	add.s64 	%rd36, %rd3, %rd35;
	ld.global.u32 	%r72, [%rd36];
	setp.lt.s32 	%p21, %r72, 0;
	@%p21 bra 	$L__BB0_39;
	atom.global.or.b32 	%r73, [%rd5], 1;
$L__BB0_39:
	add.s32 	%r45, %r180, 2;
	setp.ge.s32 	%p22, %r45, %r49;
	or.pred  	%p24, %p13, %p22;
	@%p24 bra 	$L__BB0_43;
	ld.global.u32 	%r74, [%rd11+8];
	setp.lt.s32 	%p25, %r74, 0;
	@%p25 bra 	$L__BB0_43;
	mad.lo.s32 	%r75, %r45, %r49, %r2;
	mul.wide.s32 	%rd37, %r75, 4;
	add.s64 	%rd38, %rd3, %rd37;
	ld.global.u32 	%r76, [%rd38];
	setp.lt.s32 	%p26, %r76, 0;
	@%p26 bra 	$L__BB0_43;
	atom.global.or.b32 	%r77, [%rd5], 1;
$L__BB0_43:
	add.s32 	%r46, %r180, 3;
	setp.ge.s32 	%p27, %r46, %r49;
	or.pred  	%p29, %p13, %p27;
	@%p29 bra 	$L__BB0_47;
	ld.global.u32 	%r78, [%rd11+12];
	setp.lt.s32 	%p30, %r78, 0;
	@%p30 bra 	$L__BB0_47;
	mad.lo.s32 	%r79, %r46, %r49, %r2;
	mul.wide.s32 	%rd39, %r79, 4;
	add.s64 	%rd40, %rd3, %rd39;
	ld.global.u32 	%r80, [%rd40];
	setp.lt.s32 	%p31, %r80, 0;
	@%p31 bra 	$L__BB0_47;
	atom.global.or.b32 	%r81, [%rd5], 1;
$L__BB0_47:
	add.s32 	%r180, %r180, 4;
	setp.lt.s32 	%p32, %r180, %r4;
	@%p32 bra 	$L__BB0_31;
$L__BB0_48:
	ret;

}


// ===== COMPILED SASS (sm_100) =====

	.target	sm_100

	.elftype	@"ET_EXEC"


//--------------------- .note.nv.tkinfo           --------------------------
	.section	.note.nv.tkinfo,"",@"SHT_NOTE"
	.sectionflags	@"SHF_NOTE_NV_TKINFO"
	.tkinfo
        /*0018*/ 	.word	0x00000002
        /*0030*/ 	.string	""
        /*0030*/ 	.string	"ptxas"
        /*0030*/ 	.string	"Cuda compilation tools, release 13.0, V13.0.88"
        /*0030*/ 	.string	"Build cuda_13.0.r13.0/compiler.36424714_0"
        /*0030*/ 	.string	"-arch sm_100 -m 64 "



//--------------------- .note.nv.cuinfo           --------------------------
	.section	.note.nv.cuinfo,"",@"SHT_NOTE"
	.sectionflags	@"SHF_NOTE_NV_CUINFO"
        /*0018*/ 	.short	0x0002
        /*001a*/ 	.short	0x0064
        /*001c*/ 	.short	0x0082
	.zero		2


//--------------------- .nv.info                  --------------------------
	.section	.nv.info,"",@"SHT_CUDA_INFO"
	.align	4


	//----- nvinfo : EIATTR_REGCOUNT
	.align		4
        /*0000*/ 	.byte	0x04, 0x2f
        /*0002*/ 	.short	(.L_1 - .L_0)
	.align		4
.L_0:
        /*0004*/ 	.word	index@(_Z6matmulPiS_S_iiiS_S_S_)
        /*0008*/ 	.word	0x00000020


	//----- nvinfo : EIATTR_FRAME_SIZE
	.align		4
.L_1:
        /*000c*/ 	.byte	0x04, 0x11
        /*000e*/ 	.short	(.L_3 - .L_2)
	.align		4
.L_2:
        /*0010*/ 	.word	index@(_Z6matmulPiS_S_iiiS_S_S_)
        /*0014*/ 	.word	0x00000000


	//----- nvinfo : EIATTR_MIN_STACK_SIZE
	.align		4
.L_3:
        /*0018*/ 	.byte	0x04, 0x12
        /*001a*/ 	.short	(.L_5 - .L_4)
	.align		4
.L_4:
        /*001c*/ 	.word	index@(_Z6matmulPiS_S_iiiS_S_S_)
        /*0020*/ 	.word	0x00000000
.L_5:


//--------------------- .nv.compat                --------------------------
	.section	.nv.compat,"",@"SHT_CUDA_COMPAT_INFO"
	.align	4
        /*0000*/ 	.byte	0x02, 0x09, 0x00, 0x00, 0x02, 0x02, 0x01, 0x00, 0x02, 0x05, 0x05, 0x00, 0x03, 0x07, 0x01, 0x01
        /*0010*/ 	.byte	0x02, 0x03, 0x00, 0x00, 0x02, 0x06, 0x01, 0x00, 0x04, 0x0b, 0x08, 0x00, 0x09, 0x00, 0x00, 0x00
        /*0020*/ 	.byte	0x00, 0x00, 0x00, 0x00


//--------------------- .nv.info._Z6matmulPiS_S_iiiS_S_S_ --------------------------
	.section	.nv.info._Z6matmulPiS_S_iiiS_S_S_,"",@"SHT_CUDA_INFO"
	.sectionflags	@""
	.align	4


	//----- nvinfo : EIATTR_CUDA_API_VERSION
	.align		4
        /*0000*/ 	.byte	0x04, 0x37
        /*0002*/ 	.short	(.L_7 - .L_6)
.L_6:
        /*0004*/ 	.word	0x00000082


	//----- nvinfo : EIATTR_KPARAM_INFO
	.align		4
.L_7:
        /*0008*/ 	.byte	0x04, 0x17
        /*000a*/ 	.short	(.L_9 - .L_8)
.L_8:
        /*000c*/ 	.word	0x00000000
        /*0010*/ 	.short	0x0008
        /*0012*/ 	.short	0x0038
        /*0014*/ 	.byte	0x00, 0xf5, 0x21, 0x00


	//----- nvinfo : EIATTR_KPARAM_INFO
	.align		4
.L_9:
        /*0018*/ 	.byte	0x04, 0x17
        /*001a*/ 	.short	(.L_11 - .L_10)
.L_10:
        /*001c*/ 	.word	0x00000000
        /*0020*/ 	.short	0x0007
        /*0022*/ 	.short	0x0030
        /*0024*/ 	.byte	0x00, 0xf5, 0x21, 0x00


	//----- nvinfo : EIATTR_KPARAM_INFO
	.align		4
.L_11:
        /*0028*/ 	.byte	0x04, 0x17
        /*002a*/ 	.short	(.L_13 - .L_12)
.L_12:
        /*002c*/ 	.word	0x00000000
        /*0030*/ 	.short	0x0006
        /*0032*/ 	.short	0x0028
        /*0034*/ 	.byte	0x00, 0xf5, 0x21, 0x00


	//----- nvinfo : EIATTR_KPARAM_INFO
	.align		4
.L_13:
        /*0038*/ 	.byte	0x04, 0x17
        /*003a*/ 	.short	(.L_15 - .L_14)
.L_14:
        /*003c*/ 	.word	0x00000000
        /*0040*/ 	.short	0x0005
        /*0042*/ 	.short	0x0020
        /*0044*/ 	.byte	0x00, 0xf0, 0x11, 0x00


	//----- nvinfo : EIATTR_KPARAM_INFO
	.align		4
.L_15:
        /*0048*/ 	.byte	0x04, 0x17
        /*004a*/ 	.short	(.L_17 - .L_16)
.L_16:
        /*004c*/ 	.word	0x00000000
        /*0050*/ 	.short	0x0004
        /*0052*/ 	.short	0x001c
        /*0054*/ 	.byte	0x00, 0xf0, 0x11, 0x00


	//----- nvinfo : EIATTR_KPARAM_INFO
	.align		4
.L_17:
        /*0058*/ 	.byte	0x04, 0x17
        /*005a*/ 	.short	(.L_19 - .L_18)
.L_18:
        /*005c*/ 	.word	0x00000000
        /*0060*/ 	.short	0x0003
        /*0062*/ 	.short	0x0018
        /*0064*/ 	.byte	0x00, 0xf0, 0x11, 0x00


	//----- nvinfo : EIATTR_KPARAM_INFO
	.align		4
.L_19:
        /*0068*/ 	.byte	0x04, 0x17
        /*006a*/ 	.short	(.L_21 - .L_20)
.L_20:
        /*006c*/ 	.word	0x00000000
        /*0070*/ 	.short	0x0002
        /*0072*/ 	.short	0x0010
        /*0074*/ 	.byte	0x00, 0xf5, 0x21, 0x00


	//----- nvinfo : EIATTR_KPARAM_INFO
	.align		4
.L_21:
        /*0078*/ 	.byte	0x04, 0x17
        /*007a*/ 	.short	(.L_23 - .L_22)
.L_22:
        /*007c*/ 	.word	0x00000000
        /*0080*/ 	.short	0x0001
        /*0082*/ 	.short	0x0008
        /*0084*/ 	.byte	0x00, 0xf5, 0x21, 0x00


	//----- nvinfo : EIATTR_KPARAM_INFO
	.align		4
.L_23:
        /*0088*/ 	.byte	0x04, 0x17
        /*008a*/ 	.short	(.L_25 - .L_24)
.L_24:
        /*008c*/ 	.word	0x00000000
        /*0090*/ 	.short	0x0000
        /*0092*/ 	.short	0x0000
        /*0094*/ 	.byte	0x00, 0xf5, 0x21, 0x00


	//----- nvinfo : EIATTR_SPARSE_MMA_MASK
	.align		4
.L_25:
        /*0098*/ 	.byte	0x03, 0x50
        /*009a*/ 	.short	0x0000


	//----- nvinfo : EIATTR_MAXREG_COUNT
	.align		4
        /*009c*/ 	.byte	0x03, 0x1b
        /*009e*/ 	.short	0x00ff


	//----- nvinfo : EIATTR_MERCURY_ISA_VERSION
	.align		4
        /*00a0*/ 	.byte	0x03, 0x5f
        /*00a2*/ 	.short	0x0101


	//----- nvinfo : EIATTR_INT_WARP_WIDE_INSTR_OFFSETS
	.align		4
        /*00a4*/ 	.byte	0x04, 0x31
        /*00a6*/ 	.short	(.L_27 - .L_26)


	//   ....[0]....
.L_26:
        /*00a8*/ 	.word	0x00000580


	//   ....[1]....
        /*00ac*/ 	.word	0x00000590


	//   ....[2]....
        /*00b0*/ 	.word	0x00000870


	//   ....[3]....
        /*00b4*/ 	.word	0x000008b0


	//   ....[4]....
        /*00b8*/ 	.word	0x00000920


	//   ....[5]....
        /*00bc*/ 	.word	0x000009a0


	//   ....[6]....
        /*00c0*/ 	.word	0x00000a10


	//   ....[7]....
        /*00c4*/ 	.word	0x00000a80


	//   ....[8]....
        /*00c8*/ 	.word	0x00000af0


	//   ....[9]....
        /*00cc*/ 	.word	0x00000b60


	//   ....[10]....
        /*00d0*/ 	.word	0x00000bc0


	//   ....[11]....
        /*00d4*/ 	.word	0x00000d70


	//   ....[12]....
        /*00d8*/ 	.word	0x00000dd0


	//   ....[13]....
        /*00dc*/ 	.word	0x00000e40


	//   ....[14]....
        /*00e0*/ 	.word	0x00000eb0


	//   ....[15]....
        /*00e4*/ 	.word	0x00000f10


	//   ....[16]....
        /*00e8*/ 	.word	0x00001050


	//   ....[17]....
        /*00ec*/ 	.word	0x000010b0


	//   ....[18]....
        /*00f0*/ 	.word	0x00001110


	//   ....[19]....
        /*00f4*/ 	.word	0x00001200


	//   ....[20]....
        /*00f8*/ 	.word	0x00001240


	//   ....[21]....
        /*00fc*/ 	.word	0x000014f0


	//   ....[22]....
        /*0100*/ 	.word	0x00001510


	//   ....[23]....
        /*0104*/ 	.word	0x000016f0


	//   ....[24]....
        /*0108*/ 	.word	0x00001710


	//   ....[25]....
        /*010c*/ 	.word	0x00001890


	//   ....[26]....
        /*0110*/ 	.word	0x000018b0


	//   ....[27]....
        /*0114*/ 	.word	0x000019e0


	//   ....[28]....
        /*0118*/ 	.word	0x00001a00


	//   ....[29]....
        /*011c*/ 	.word	0x00001b30


	//   ....[30]....
        /*0120*/ 	.word	0x00001b50


	//----- nvinfo : EIATTR_VRC_CTA_INIT_COUNT
	.align		4
.L_27:
        /*0124*/ 	.byte	0x02, 0x4a
	.zero		1
	.zero		1


	//----- nvinfo : EIATTR_EXIT_INSTR_OFFSETS
	.align		4
        /*0128*/ 	.byte	0x04, 0x1c
        /*012a*/ 	.short	(.L_29 - .L_28)


	//   ....[0]....
.L_28:
        /*012c*/ 	.word	0x00000220


	//   ....[1]....
        /*0130*/ 	.word	0x00001300


	//   ....[2]....
        /*0134*/ 	.word	0x000015f0


	//   ....[3]....
        /*0138*/ 	.word	0x00001bd0


	//----- nvinfo : EIATTR_CRS_STACK_SIZE
	.align		4
.L_29:
        /*013c*/ 	.byte	0x04, 0x1e
        /*013e*/ 	.short	(.L_31 - .L_30)
.L_30:
        /*0140*/ 	.word	0x00000000


	//----- nvinfo : EIATTR_CBANK_PARAM_SIZE
	.align		4
.L_31:
        /*0144*/ 	.byte	0x03, 0x19
        /*0146*/ 	.short	0x0040


	//----- nvinfo : EIATTR_PARAM_CBANK
	.align		4
        /*0148*/ 	.byte	0x04, 0x0a
        /*014a*/ 	.short	(.L_33 - .L_32)
	.align		4
.L_32:
        /*014c*/ 	.word	index@(.nv.constant0._Z6matmulPiS_S_iiiS_S_S_)
        /*0150*/ 	.short	0x0380
        /*0152*/ 	.short	0x0040


	//----- nvinfo : EIATTR_SW_WAR
	.align		4
.L_33:
        /*0154*/ 	.byte	0x04, 0x36
        /*0156*/ 	.short	(.L_35 - .L_34)
.L_34:
        /*0158*/ 	.word	0x00000008
.L_35:


//--------------------- .nv.callgraph             --------------------------
	.section	.nv.callgraph,"",@"SHT_CUDA_CALLGRAPH"
	.align	4
	.sectionentsize	8
	.align		4
        /*0000*/ 	.word	0x00000000
	.align		4
        /*0004*/ 	.word	0xffffffff
	.align		4
        /*0008*/ 	.word	0x00000000
	.align		4
        /*000c*/ 	.word	0xfffffffe
	.align		4
        /*0010*/ 	.word	0x00000000
	.align		4
        /*0014*/ 	.word	0xfffffffd
	.align		4
        /*0018*/ 	.word	0x00000000
	.align		4
        /*001c*/ 	.word	0xfffffffc


//--------------------- .text._Z6matmulPiS_S_iiiS_S_S_ --------------------------
	.section	.text._Z6matmulPiS_S_iiiS_S_S_,"ax",@progbits
	.align	128
        .global         _Z6matmulPiS_S_iiiS_S_S_
        .type           _Z6matmulPiS_S_iiiS_S_S_,@function
        .size           _Z6matmulPiS_S_iiiS_S_S_,(.L_x_26 - _Z6matmulPiS_S_iiiS_S_S_)
        .other          _Z6matmulPiS_S_iiiS_S_S_,@"STO_CUDA_ENTRY STV_DEFAULT"
_Z6matmulPiS_S_iiiS_S_S_:
.text._Z6matmulPiS_S_iiiS_S_S_:
[----:B------:R-:W-:Y:S01]  /*0000*/  LDC R1, c[0x0][0x37c] ;  /* 0x0000df00ff017b82 */ /* 0x000fe20000000800 */
[----:B------:R-:W0:Y:S07]  /*0010*/  LDCU UR5, c[0x0][0x360] ;  /* 0x00006c00ff0577ac */ /* 0x000e2e0008000800 */
[----:B------:R-:W1:Y:S08]  /*0020*/  LDC R5, c[0x0][0x39c] ;  /* 0x0000e700ff057b82 */ /* 0x000e700000000800 */
[----:B------:R-:W2:Y:S01]  /*0030*/  S2UR UR4, SR_CTAID.X ;  /* 0x00000000000479c3 */ /* 0x000ea20000002500 */
[----:B0-----:R-:W0:Y:S01]  /*0040*/  I2F.U32.RP R4, UR5 ;  /* 0x0000000500047d06 */ /* 0x001e220008209000 */
[----:B------:R-:W-:-:S07]  /*0050*/  ISETP.NE.U32.AND P2, PT, RZ, UR5, PT ;  /* 0x00000005ff007c0c */ /* 0x000fce000bf45070 */
[----:B-1----:R-:W1:Y:S08]  /*0060*/  I2F.U32.RP R0, R5 ;  /* 0x0000000500007306 */ /* 0x002e700000209000 */
[----:B0-----:R-:W0:Y:S08]  /*0070*/  MUFU.RCP R4, R4 ;  /* 0x0000000400047308 */ /* 0x001e300000001000 */
[----:B-1----:R-:W-:Y:S01]  /*0080*/  MUFU.RCP R0, R0 ;  /* 0x0000000000007308 */ /* 0x002fe20000001000 */
[----:B0-----:R-:W-:-:S07]  /*0090*/  IADD3 R2, PT, PT, R4, 0xffffffe, RZ ;  /* 0x0ffffffe04027810 */ /* 0x001fce0007ffe0ff */
[----:B------:R0:W1:Y:S02]  /*00a0*/  F2I.FTZ.U32.TRUNC.NTZ R3, R2 ;  /* 0x0000000200037305 */ /* 0x000064000021f000 */
[----:B0-----:R-:W-:Y:S02]  /*00b0*/  HFMA2 R2, -RZ, RZ, 0, 0 ;  /* 0x00000000ff027431 */ /* 0x001fe400000001ff */
[----:B-1----:R-:W-:-:S04]  /*00c0*/  IMAD.MOV R7, RZ, RZ, -R3 ;  /* 0x000000ffff077224 */ /* 0x002fc800078e0a03 */
[----:B------:R-:W-:-:S04]  /*00d0*/  IMAD R7, R7, UR5, RZ ;  /* 0x0000000507077c24 */ /* 0x000fc8000f8e02ff */
[----:B------:R-:W-:Y:S01]  /*00e0*/  IMAD.HI.U32 R6, R3, R7, R2 ;  /* 0x0000000703067227 */ /* 0x000fe200078e0002 */
[----:B------:R-:W-:-:S04]  /*00f0*/  IADD3 R2, PT, PT, R0, 0xffffffe, RZ ;  /* 0x0ffffffe00027810 */ /* 0x000fc80007ffe0ff */
[----:B------:R0:W1:Y:S01]  /*0100*/  F2I.FTZ.U32.TRUNC.NTZ R3, R2 ;  /* 0x0000000200037305 */ /* 0x000062000021f000 */
[----:B------:R-:W-:-:S04]  /*0110*/  IMAD.HI.U32 R4, R6, R5, RZ ;  /* 0x0000000506047227 */ /* 0x000fc800078e00ff */
[----:B------:R-:W-:-:S04]  /*0120*/  IMAD.MOV R6, RZ, RZ, -R4 ;  /* 0x000000ffff067224 */ /* 0x000fc800078e0a04 */
[----:B------:R-:W-:Y:S01]  /*0130*/  IMAD R6, R6, UR5, R5 ;  /* 0x0000000506067c24 */ /* 0x000fe2000f8e0205 */
[----:B0-----:R-:W-:-:S04]  /*0140*/  MOV R2, RZ ;  /* 0x000000ff00027202 */ /* 0x001fc80000000f00 */
[----:B------:R-:W-:Y:S02]  /*0150*/  ISETP.GE.U32.AND P0, PT, R6, UR5, PT ;  /* 0x0000000506007c0c */ /* 0x000fe4000bf06070 */
[----:B-1----:R-:W-:-:S05]  /*0160*/  IADD3 R0, PT, PT, RZ, -R3, RZ ;  /* 0x80000003ff007210 */ /* 0x002fca0007ffe0ff */
[----:B------:R-:W-:-:S04]  /*0170*/  IMAD R7, R0, R5, RZ ;  /* 0x0000000500077224 */ /* 0x000fc800078e02ff */
[----:B------:R-:W-:-:S04]  /*0180*/  IMAD.HI.U32 R3, R3, R7, R2 ;  /* 0x0000000703037227 */ /* 0x000fc800078e0002 */
[----:B------:R-:W-:Y:S02]  /*0190*/  @P0 VIADD R6, R6, -UR5 ;  /* 0x8000000506060c36 */ /* 0x000fe40008000000 */
[----:B------:R-:W-:Y:S02]  /*01a0*/  @P0 VIADD R4, R4, 0x1 ;  /* 0x0000000104040836 */ /* 0x000fe40000000000 */
[----:B--2---:R-:W-:Y:S01]  /*01b0*/  IMAD.HI.U32 R0, R3, UR4, RZ ;  /* 0x0000000403007c27 */ /* 0x004fe2000f8e00ff */
[----:B------:R-:W-:-:S04]  /*01c0*/  ISETP.GE.U32.AND P1, PT, R6, UR5, PT ;  /* 0x0000000506007c0c */ /* 0x000fc8000bf26070 */
[----:B------:R-:W-:-:S05]  /*01d0*/  IADD3 R2, PT, PT, -R0, RZ, RZ ;  /* 0x000000ff00027210 */ /* 0x000fca0007ffe1ff */
[----:B------:R-:W-:-:S04]  /*01e0*/  IMAD R2, R5, R2, UR4 ;  /* 0x0000000405027e24 */ /* 0x000fc8000f8e0202 */
[----:B------:R-:W-:Y:S01]  /*01f0*/  @P1 VIADD R4, R4, 0x1 ;  /* 0x0000000104041836 */ /* 0x000fe20000000000 */
[----:B------:R-:W-:-:S04]  /*0200*/  @!P2 LOP3.LUT R4, RZ, UR5, RZ, 0x33, !PT ;  /* 0x00000005ff04ac12 */ /* 0x000fc8000f8e33ff */
[----:B------:R-:W-:-:S13]  /*0210*/  ISETP.GT.U32.AND P0, PT, R4, 0x7ffffffe, PT ;  /* 0x7ffffffe0400780c */ /* 0x000fda0003f04070 */
[----:B------:R-:W-:Y:S05]  /*0220*/  @P0 EXIT ;  /* 0x000000000000094d */ /* 0x000fea0003800000 */
[CC--:B------:R-:W-:Y:S01]  /*0230*/  ISETP.GE.U32.AND P0, PT, R2.reuse, R5.reuse, PT ;  /* 0x000000050200720c */ /* 0x0c0fe20003f06070 */
[----:B------:R-:W0:Y:S01]  /*0240*/  S2R R7, SR_TID.X ;  /* 0x0000000000077919 */ /* 0x000e220000002100 */
[----:B------:R-:W-:Y:S01]  /*0250*/  LOP3.LUT R3, RZ, R5, RZ, 0x33, !PT ;  /* 0x00000005ff037212 */ /* 0x000fe200078e33ff */
[----:B------:R-:W1:Y:S01]  /*0260*/  LDCU UR7, c[0x0][0x398] ;  /* 0x00007300ff0777ac */ /* 0x000e620008000800 */
[----:B------:R-:W2:Y:S01]  /*0270*/  LDCU.64 UR4, c[0x0][0x3b8] ;  /* 0x00007700ff0477ac */ /* 0x000ea20008000a00 */
[----:B------:R-:W3:Y:S08]  /*0280*/  LDCU.64 UR10, c[0x0][0x358] ;  /* 0x00006b00ff0a77ac */ /* 0x000ef00008000a00 */
[----:B------:R-:W-:Y:S01]  /*0290*/  @P0 IMAD.IADD R2, R2, 0x1, -R5 ;  /* 0x0000000102020824 */ /* 0x000fe200078e0a05 */
[----:B------:R-:W-:-:S02]  /*02a0*/  @P0 IADD3 R0, PT, PT, R0, 0x1, RZ ;  /* 0x0000000100000810 */ /* 0x000fc40007ffe0ff */
[----:B------:R-:W-:Y:S02]  /*02b0*/  ISETP.NE.U32.AND P0, PT, R5, RZ, PT ;  /* 0x000000ff0500720c */ /* 0x000fe40003f05070 */
[----:B------:R-:W-:Y:S01]  /*02c0*/  ISETP.GE.U32.AND P1, PT, R2, R5, PT ;  /* 0x000000050200720c */ /* 0x000fe20003f26070 */
[----:B-1----:R-:W-:-:S12]  /*02d0*/  UISETP.GE.AND UP0, UPT, UR7, 0x1, UPT ;  /* 0x000000010700788c */ /* 0x002fd8000bf06270 */
[----:B------:R-:W-:Y:S01]  /*02e0*/  @P1 VIADD R0, R0, 0x1 ;  /* 0x0000000100001836 */ /* 0x000fe20000000000 */
[----:B------:R-:W-:-:S04]  /*02f0*/  @P1 IADD3 R2, PT, PT, R2, -R5, RZ ;  /* 0x8000000502021210 */ /* 0x000fc80007ffe0ff */
[C---:B------:R-:W-:Y:S02]  /*0300*/  SEL R0, R3.reuse, R0, !P0 ;  /* 0x0000000003007207 */ /* 0x040fe40004000000 */
[----:B------:R-:W-:-:S03]  /*0310*/  SEL R3, R3, R2, !P0 ;  /* 0x0000000203037207 */ /* 0x000fc60004000000 */
[----:B------:R-:W-:Y:S01]  /*0320*/  IMAD R6, R0, R5, RZ ;  /* 0x0000000500067224 */ /* 0x000fe200078e02ff */
[----:B------:R-:W-:-:S04]  /*0330*/  VIMNMX R2, PT, PT, R3, R0, !PT ;  /* 0x0000000003027248 */ /* 0x000fc80007fe0100 */
[----:B------:R-:W-:-:S04]  /*0340*/  IADD3 R8, P0, PT, R3, R6, RZ ;  /* 0x0000000603087210 */ /* 0x000fc80007f1e0ff */
[----:B------:R-:W-:Y:S01]  /*0350*/  SHF.L.U32 R6, R8, 0x2, RZ ;  /* 0x0000000208067819 */ /* 0x000fe200000006ff */
[----:B------:R-:W-:Y:S01]  /*0360*/  IMAD.X R9, RZ, RZ, RZ, P0 ;  /* 0x000000ffff097224 */ /* 0x000fe200000e06ff */
[----:B------:R-:W-:Y:S01]  /*0370*/  ISETP.GE.AND P0, PT, R2, R5, PT ;  /* 0x000000050200720c */ /* 0x000fe20003f06270 */
[----:B0-----:R-:W-:Y:S01]  /*0380*/  IMAD R5, R4, R7, R7 ;  /* 0x0000000704057224 */ /* 0x001fe200078e0207 */
[----:B--2---:R-:W-:Y:S02]  /*0390*/  IADD3 R6, P1, PT, R6, UR4, RZ ;  /* 0x0000000406067c10 */ /* 0x004fe4000ff3e0ff */
[----:B------:R-:W-:-:S04]  /*03a0*/  SHF.L.U64.HI R2, R8, 0x2, R9 ;  /* 0x0000000208027819 */ /* 0x000fc80000010209 */
[----:B------:R-:W-:Y:S02]  /*03b0*/  IADD3.X R7, PT, PT, R2, UR5, RZ, P1, !PT ;  /* 0x0000000502077c10 */ /* 0x000fe40008ffe4ff */
[----:B------:R-:W-:Y:S01]  /*03c0*/  IADD3 R2, PT, PT, R4, 0x1, R5 ;  /* 0x0000000104027810 */ /* 0x000fe20007ffe005 */
[----:B---3--:R-:W-:Y:S06]  /*03d0*/  BRA.U !UP0, `(.L_x_0) ;  /* 0x0000000d08cc7547 */ /* 0x008fec000b800000 */
[----:B------:R-:W-:Y:S02]  /*03e0*/  UIADD3 UR4, UPT, UPT, UR7, -0x1, URZ ;  /* 0xffffffff07047890 */ /* 0x000fe4000fffe0ff */
[----:B------:R-:W-:Y:S02]  /*03f0*/  ULOP3.LUT UR9, UR7, 0x3, URZ, 0xc0, !UPT ;  /* 0x0000000307097892 */ /* 0x000fe4000f8ec0ff */
[----:B------:R-:W-:Y:S02]  /*0400*/  ULOP3.LUT UR7, UR7, 0x7ffffff8, URZ, 0xc0, !UPT ;  /* 0x7ffffff807077892 */ /* 0x000fe4000f8ec0ff */
[----:B------:R-:W-:-:S11]  /*0410*/  UISETP.GE.U32.AND UP0, UPT, UR4, 0x7, UPT ;  /* 0x000000070400788c */ /* 0x000fd6000bf06070 */
.L_x_10:
[----:B0-----:R-:W0:Y:S01]  /*0420*/  LDC R4, c[0x0][0x39c] ;  /* 0x0000e700ff047b82 */ /* 0x001e220000000800 */
[----:B------:R-:W-:Y:S01]  /*0430*/  BSSY.RECONVERGENT B0, `(.L_x_1) ;  /* 0x00000e9000007945 */ /* 0x000fe20003800200 */
[----:B0-----:R-:W-:-:S13]  /*0440*/  ISETP.GE.OR P1, PT, R5, R4, P0 ;  /* 0x000000040500720c */ /* 0x001fda0000726670 */
[----:B-12---:R-:W-:Y:S05]  /*0450*/  @P1 BRA `(.L_x_2) ;  /* 0x0000000c00981947 */ /* 0x006fea0003800000 */
[----:B------:R-:W0:Y:S01]  /*0460*/  LDCU UR4, c[0x0][0x39c] ;  /* 0x00007380ff0477ac */ /* 0x000e220008000800 */
[----:B------:R-:W1:Y:S01]  /*0470*/  LDC.64 R8, c[0x0][0x3a8] ;  /* 0x0000ea00ff087b82 */ /* 0x000e620000000a00 */
[----:B0-----:R-:W-:-:S04]  /*0480*/  IMAD R6, R0, UR4, RZ ;  /* 0x0000000400067c24 */ /* 0x001fc8000f8e02ff */
[----:B------:R-:W-:-:S04]  /*0490*/  IMAD.IADD R7, R6, 0x1, R5 ;  /* 0x0000000106077824 */ /* 0x000fc800078e0205 */
[----:B-1----:R-:W-:-:S05]  /*04a0*/  IMAD.WIDE R8, R7, 0x4, R8 ;  /* 0x0000000407087825 */ /* 0x002fca00078e0208 */
[----:B------:R-:W2:Y:S02]  /*04b0*/  LDG.E R7, desc[UR10][R8.64] ;  /* 0x0000000a08077981 */ /* 0x000ea4000c1e1900 */
[----:B--2---:R-:W-:-:S13]  /*04c0*/  ISETP.GE.AND P1, PT, R7, RZ, PT ;  /* 0x000000ff0700720c */ /* 0x004fda0003f26270 */
[----:B------:R-:W-:Y:S05]  /*04d0*/  @!P1 BRA `(.L_x_2) ;  /* 0x0000000c00789947 */ /* 0x000fea0003800000 */
[----:B------:R-:W0:Y:S01]  /*04e0*/  LDC.64 R10, c[0x0][0x3b0] ;  /* 0x0000ec00ff0a7b82 */ /* 0x000e220000000a00 */
[----:B------:R-:W-:-:S04]  /*04f0*/  IMAD R7, R5, R4, R3 ;  /* 0x0000000405077224 */ /* 0x000fc800078e0203 */
[----:B0-----:R-:W-:-:S05]  /*0500*/  IMAD.WIDE R10, R7, 0x4, R10 ;  /* 0x00000004070a7825 */ /* 0x001fca00078e020a */
[----:B------:R-:W2:Y:S02]  /*0510*/  LDG.E R4, desc[UR10][R10.64] ;  /* 0x0000000a0a047981 */ /* 0x000ea4000c1e1900 */
[----:B--2---:R-:W-:-:S13]  /*0520*/  ISETP.GE.AND P1, PT, R4, RZ, PT ;  /* 0x000000ff0400720c */ /* 0x004fda0003f26270 */
[----:B------:R-:W-:Y:S05]  /*0530*/  @!P1 BRA `(.L_x_2) ;  /* 0x0000000c00609947 */ /* 0x000fea0003800000 */
[----:B------:R-:W0:Y:S01]  /*0540*/  S2R R13, SR_LANEID ;  /* 0x00000000000d7919 */ /* 0x000e220000000000 */
[----:B------:R-:W-:Y:S01]  /*0550*/  HFMA2 R4, -RZ, RZ, 0, 5.9604644775390625e-08 ;  /* 0x00000001ff047431 */ /* 0x000fe200000001ff */
[----:B------:R-:W1:Y:S01]  /*0560*/  LDCU.64 UR12, c[0x0][0x3b8] ;  /* 0x00007700ff0c77ac */ /* 0x000e620008000a00 */
[----:B------:R-:W-:Y:S01]  /*0570*/  IADD3 R6, P1, PT, R3, R6, RZ ;  /* 0x0000000603067210 */ /* 0x000fe20007f3e0ff */
[----:B------:R-:W-:Y:S01]  /*0580*/  VOTEU.ANY UR4, UPT, PT ;  /* 0x0000000000047886 */ /* 0x000fe200038e0100 */
[----:B------:R-:W2:Y:S01]  /*0590*/  REDUX.OR UR5, R4 ;  /* 0x00000000040573c4 */ /* 0x000ea20000004000 */
[----:B------:R-:W-:Y:S02]  /*05a0*/  UFLO.U32 UR4, UR4 ;  /* 0x00000004000472bd */ /* 0x000fe400080e0000 */
[----:B------:R-:W-:Y:S01]  /*05b0*/  IMAD.X R7, RZ, RZ, RZ, P1 ;  /* 0x000000ffff077224 */ /* 0x000fe200008e06ff */
[----:B------:R-:W-:-:S04]  /*05c0*/  SHF.L.U32 R12, R6, 0x2, RZ ;  /* 0x00000002060c7819 */ /* 0x000fc800000006ff */
[----:B------:R-:W-:Y:S02]  /*05d0*/  SHF.L.U64.HI R7, R6, 0x2, R7 ;  /* 0x0000000206077819 */ /* 0x000fe40000010207 */
[----:B-1----:R-:W-:Y:S02]  /*05e0*/  IADD3 R12, P2, PT, R12, UR12, RZ ;  /* 0x0000000c0c0c7c10 */ /* 0x002fe4000ff5e0ff */
[----:B0-----:R-:W-:Y:S01]  /*05f0*/  ISETP.EQ.U32.AND P1, PT, R13, UR4, PT ;  /* 0x000000040d007c0c */ /* 0x001fe2000bf22070 */
[----:B--2---:R-:W-:Y:S01]  /*0600*/  IMAD.U32 R15, RZ, RZ, UR5 ;  /* 0x00000005ff0f7e24 */ /* 0x004fe2000f8e00ff */
[----:B------:R-:W-:Y:S01]  /*0610*/  IADD3.X R13, PT, PT, R7, UR13, RZ, P2, !PT ;  /* 0x0000000d070d7c10 */ /* 0x000fe200097fe4ff */
[----:B------:R-:W0:Y:S10]  /*0620*/  LDCU UR4, c[0x0][0x398] ;  /* 0x00007300ff0477ac */ /* 0x000e340008000800 */
[----:B------:R1:W-:Y:S04]  /*0630*/  @P1 REDG.E.OR.STRONG.GPU desc[UR10][R12.64], R15 ;  /* 0x0000000f0c00198e */ /* 0x0003e8000f12e10a */
[----:B------:R-:W2:Y:S04]  /*0640*/  LDG.E R4, desc[UR10][R10.64] ;  /* 0x0000000a0a047981 */ /* 0x000ea8000c1e1900 */
[----:B------:R1:W5:Y:S01]  /*0650*/  LDG.E R6, desc[UR10][R8.64] ;  /* 0x0000000a08067981 */ /* 0x000362000c1e1900 */
[----:B0-----:R-:W-:-:S06]  /*0660*/  UIMAD UR4, UR4, UR4, URZ ;  /* 0x00000004040472a4 */ /* 0x001fcc000f8e02ff */
[----:B--2---:R-:W-:Y:S01]  /*0670*/  IMAD R7, R4, UR4, RZ ;  /* 0x0000000404077c24 */ /* 0x004fe2000f8e02ff */
[----:B-1----:R-:W-:-:S06]  /*0680*/  UMOV UR4, URZ ;  /* 0x000000ff00047c82 */ /* 0x002fcc0008000000 */
.L_x_9:
[----:B0-----:R-:W0:Y:S01]  /*0690*/  LDC R11, c[0x0][0x398] ;  /* 0x0000e600ff0b7b82 */ /* 0x001e220000000800 */
[----:B-1----:R-:W1:Y:S01]  /*06a0*/  LDCU UR5, c[0x0][0x3a0] ;  /* 0x00007400ff0577ac */ /* 0x002e620008000800 */
[-C--:B0-----:R-:W-:Y:S02]  /*06b0*/  IMAD R8, R0, R11.reuse, UR4 ;  /* 0x0000000400087e24 */ /* 0x081fe4000f8e020b */
[-C--:B--2---:R-:W-:Y:S02]  /*06c0*/  IMAD R13, R3, R11.reuse, RZ ;  /* 0x0000000b030d7224 */ /* 0x084fe400078e02ff */
[----:B-1----:R-:W-:Y:S01]  /*06d0*/  IMAD R10, R8, UR5, RZ ;  /* 0x00000005080a7c24 */ /* 0x002fe2000f8e02ff */
[----:B------:R-:W-:Y:S01]  /*06e0*/  UMOV UR5, URZ ;  /* 0x000000ff00057c82 */ /* 0x000fe20008000000 */
[-C--:B-----5:R-:W-:Y:S01]  /*06f0*/  IMAD R9, R6, R11.reuse, UR4 ;  /* 0x0000000406097e24 */ /* 0x0a0fe2000f8e020b */
[----:B------:R-:W-:Y:S02]  /*0700*/  UIADD3 UR4, UPT, UPT, UR4, 0x1, URZ ;  /* 0x0000000104047890 */ /* 0x000fe4000fffe0ff */
[----:B------:R-:W-:Y:S01]  /*0710*/  IADD3 R8, P2, PT, R13, R10, RZ ;  /* 0x0000000a0d087210 */ /* 0x000fe20007f5e0ff */
[----:B------:R-:W-:-:S03]  /*0720*/  IMAD R9, R9, R11, RZ ;  /* 0x0000000b09097224 */ /* 0x000fc600078e02ff */
[----:B------:R-:W-:Y:S02]  /*0730*/  ISETP.NE.AND P1, PT, R11, UR4, PT ;  /* 0x000000040b007c0c */ /* 0x000fe4000bf25270 */
[----:B------:R-:W-:-:S11]  /*0740*/  LEA.HI.X.SX32 R10, R10, RZ, 0x1, P2 ;  /* 0x000000ff0a0a7211 */ /* 0x000fd600010f0eff */
.L_x_8:
[----:B012---:R-:W0:Y:S01]  /*0750*/  LDC.64 R12, c[0x0][0x390] ;  /* 0x0000e400ff0c7b82 */ /* 0x007e220000000a00 */
[----:B------:R-:W-:Y:S01]  /*0760*/  IADD3 R11, P2, PT, R8, UR5, RZ ;  /* 0x00000005080b7c10 */ /* 0x000fe2000ff5e0ff */
[----:B------:R-:W-:-:S03]  /*0770*/  UMOV UR6, URZ ;  /* 0x000000ff00067c82 */ /* 0x000fc60008000000 */
[----:B------:R-:W-:Y:S02]  /*0780*/  IADD3.X R14, PT, PT, RZ, R10, RZ, P2, !PT ;  /* 0x0000000aff0e7210 */ /* 0x000fe400017fe4ff */
[----:B0-----:R-:W-:-:S04]  /*0790*/  LEA R12, P2, R11, R12, 0x2 ;  /* 0x0000000c0b0c7211 */ /* 0x001fc800078410ff */
[----:B------:R-:W-:Y:S01]  /*07a0*/  LEA.HI.X R13, R11, R13, R14, 0x2, P2 ;  /* 0x0000000d0b0d7211 */ /* 0x000fe200010f140e */
[----:B------:R-:W-:Y:S08]  /*07b0*/  BRA.U !UP0, `(.L_x_3) ;  /* 0x0000000508247547 */ /* 0x000ff0000b800000 */
[----:B------:R-:W-:Y:S01]  /*07c0*/  VIADD R20, R7, UR5 ;  /* 0x0000000507147c36 */ /* 0x000fe20008000000 */
[----:B------:R-:W-:Y:S01]  /*07d0*/  MOV R11, R9 ;  /* 0x00000009000b7202 */ /* 0x000fe20000000f00 */
[----:B------:R-:W-:-:S12]  /*07e0*/  UIADD3 UR8, UPT, UPT, -UR7, URZ, URZ ;  /* 0x000000ff07087290 */ /* 0x000fd8000fffe1ff */
.L_x_4:
[----:B------:R-:W0:Y:S08]  /*07f0*/  LDC.64 R14, c[0x0][0x380] ;  /* 0x0000e000ff0e7b82 */ /* 0x000e300000000a00 */
[----:B------:R-:W1:Y:S01]  /*0800*/  LDC.64 R16, c[0x0][0x388] ;  /* 0x0000e200ff107b82 */ /* 0x000e620000000a00 */
[----:B------:R-:W2:Y:S07]  /*0810*/  S2R R23, SR_LANEID ;  /* 0x0000000000177919 */ /* 0x000eae0000000000 */
[----:B------:R-:W3:Y:S01]  /*0820*/  LDC R21, c[0x0][0x398] ;  /* 0x0000e600ff157b82 */ /* 0x000ee20000000800 */
[----:B0-----:R-:W-:-:S05]  /*0830*/  IMAD.WIDE R14, R11, 0x4, R14 ;  /* 0x000000040b0e7825 */ /* 0x001fca00078e020e */
[----:B------:R-:W4:Y:S01]  /*0840*/  LDG.E R19, desc[UR10][R14.64] ;  /* 0x0000000a0e137981 */ /* 0x000f22000c1e1900 */
[----:B-1----:R-:W-:-:S05]  /*0850*/  IMAD.WIDE R16, R20, 0x4, R16 ;  /* 0x0000000414107825 */ /* 0x002fca00078e0210 */
[----:B------:R-:W4:Y:S01]  /*0860*/  LDG.E R18, desc[UR10][R16.64] ;  /* 0x0000000a10127981 */ /* 0x000f22000c1e1900 */
[----:B------:R-:W-:Y:S02]  /*0870*/  VOTEU.ANY UR6, UPT, PT ;  /* 0x0000000000067886 */ /* 0x000fe400038e0100 */
[----:B------:R-:W-:-:S06]  /*0880*/  UFLO.U32 UR6, UR6 ;  /* 0x00000006000672bd */ /* 0x000fcc00080e0000 */
[----:B--2---:R-:W-:Y:S01]  /*0890*/  ISETP.EQ.U32.AND P2, PT, R23, UR6, PT ;  /* 0x0000000617007c0c */ /* 0x004fe2000bf42070 */
[----:B----4-:R-:W-:-:S04]  /*08a0*/  IMAD R22, R18, R19, RZ ;  /* 0x0000001312167224 */ /* 0x010fc800078e02ff */
[----:B------:R-:W0:Y:S01]  /*08b0*/  REDUX.SUM UR12, R22 ;  /* 0x00000000160c73c4 */ /* 0x000e22000000c000 */
[----:B---3--:R-:W-:-:S04]  /*08c0*/  IMAD.WIDE.U32 R18, R21, 0x4, R16 ;  /* 0x0000000415127825 */ /* 0x008fc800078e0010 */
[----:B0-----:R-:W-:-:S05]  /*08d0*/  IMAD.U32 R27, RZ, RZ, UR12 ;  /* 0x0000000cff1b7e24 */ /* 0x001fca000f8e00ff */
[----:B------:R0:W-:Y:S04]  /*08e0*/  @P2 REDG.E.ADD.STRONG.GPU desc[UR10][R12.64], R27 ;  /* 0x0000001b0c00298e */ /* 0x0001e8000c12e10a */
[----:B------:R-:W2:Y:S04]  /*08f0*/  LDG.E R17, desc[UR10][R14.64+0x4] ;  /* 0x0000040a0e117981 */ /* 0x000ea8000c1e1900 */
[----:B------:R-:W2:Y:S02]  /*0900*/  LDG.E R16, desc[UR10][R18.64] ;  /* 0x0000000a12107981 */ /* 0x000ea4000c1e1900 */
[----:B--2---:R-:W-:-:S04]  /*0910*/  IMAD R23, R16, R17, RZ ;  /* 0x0000001110177224 */ /* 0x004fc800078e02ff */
[----:B------:R-:W1:Y:S01]  /*0920*/  REDUX.SUM UR6, R23 ;  /* 0x00000000170673c4 */ /* 0x000e62000000c000 */
[----:B------:R-:W-:Y:S01]  /*0930*/  IMAD.WIDE.U32 R16, R21, 0x4, R18 ;  /* 0x0000000415107825 */ /* 0x000fe200078e0012 */
[----:B-1----:R-:W-:-:S05]  /*0940*/  MOV R29, UR6 ;  /* 0x00000006001d7c02 */ /* 0x002fca0008000f00 */
[----:B------:R1:W-:Y:S04]  /*0950*/  @P2 REDG.E.ADD.STRONG.GPU desc[UR10][R12.64], R29 ;  /* 0x0000001d0c00298e */ /* 0x0003e8000c12e10a */
[----:B------:R-:W2:Y:S04]  /*0960*/  LDG.E R22, desc[UR10][R16.64] ;  /* 0x0000000a10167981 */ /* 0x000ea8000c1e1900 */
[----:B------:R-:W2:Y:S01]  /*0970*/  LDG.E R25, desc[UR10][R14.64+0x8] ;  /* 0x0000080a0e197981 */ /* 0x000ea2000c1e1900 */
[----:B------:R-:W-:-:S04]  /*0980*/  IMAD.WIDE.U32 R18, R21, 0x4, R16 ;  /* 0x0000000415127825 */ /* 0x000fc800078e0010 */
[----:B--2---:R-:W-:-:S04]  /*0990*/  IMAD R22, R22, R25, RZ ;  /* 0x0000001916167224 */ /* 0x004fc800078e02ff */
[----:B------:R-:W0:Y:S02]  /*09a0*/  REDUX.SUM UR6, R22 ;  /* 0x00000000160673c4 */ /* 0x000e24000000c000 */
[----:B0-----:R-:W-:-:S05]  /*09b0*/  IMAD.U32 R27, RZ, RZ, UR6 ;  /* 0x00000006ff1b7e24 */ /* 0x001fca000f8e00ff */
[----:B------:R0:W-:Y:S04]  /*09c0*/  @P2 REDG.E.ADD.STRONG.GPU desc[UR10][R12.64], R27 ;  /* 0x0000001b0c00298e */ /* 0x0001e8000c12e10a */
[----:B------:R-:W2:Y:S04]  /*09d0*/  LDG.E R23, desc[UR10][R18.64] ;  /* 0x0000000a12177981 */ /* 0x000ea8000c1e1900 */
[----:B------:R-:W2:Y:S01]  /*09e0*/  LDG.E R24, desc[UR10][R14.64+0xc] ;  /* 0x00000c0a0e187981 */ /* 0x000ea2000c1e1900 */
[----:B------:R-:W-:-:S04]  /*09f0*/  IMAD.WIDE.U32 R16, R21, 0x4, R18 ;  /* 0x0000000415107825 */ /* 0x000fc800078e0012 */
[----:B--2---:R-:W-:-:S04]  /*0a00*/  IMAD R23, R23, R24, RZ ;  /* 0x0000001817177224 */ /* 0x004fc800078e02ff */
[----:B------:R-:W1:Y:S02]  /*0a10*/  REDUX.SUM UR6, R23 ;  /* 0x00000000170673c4 */ /* 0x000e64000000c000 */
        /* <DEDUP_REMOVED lines=20> */
[----:B------:R-:W1:Y:S02]  /*0b60*/  REDUX.SUM UR6, R22 ;  /* 0x00000000160673c4 */ /* 0x000e64000000c000 */
[----:B-1----:R-:W-:-:S05]  /*0b70*/  IMAD.U32 R25, RZ, RZ, UR6 ;  /* 0x00000006ff197e24 */ /* 0x002fca000f8e00ff */
[----:B------:R0:W-:Y:S04]  /*0b80*/  @P2 REDG.E.ADD.STRONG.GPU desc[UR10][R12.64], R25 ;  /* 0x000000190c00298e */ /* 0x0001e8000c12e10a */
[----:B------:R-:W2:Y:S04]  /*0b90*/  LDG.E R18, desc[UR10][R18.64] ;  /* 0x0000000a12127981 */ /* 0x000ea8000c1e1900 */
[----:B------:R-:W2:Y:S02]  /*0ba0*/  LDG.E R23, desc[UR10][R14.64+0x1c] ;  /* 0x00001c0a0e177981 */ /* 0x000ea4000c1e1900 */
[----:B--2---:R-:W-:-:S04]  /*0bb0*/  IMAD R23, R18, R23, RZ ;  /* 0x0000001712177224 */ /* 0x004fc800078e02ff */
[----:B------:R-:W1:Y:S02]  /*0bc0*/  REDUX.SUM UR6, R23 ;  /* 0x00000000170673c4 */ /* 0x000e64000000c000 */
[----:B-1----:R-:W-:-:S05]  /*0bd0*/  MOV R17, UR6 ;  /* 0x0000000600117c02 */ /* 0x002fca0008000f00 */
[----:B------:R0:W-:Y:S01]  /*0be0*/  @P2 REDG.E.ADD.STRONG.GPU desc[UR10][R12.64], R17 ;  /* 0x000000110c00298e */ /* 0x0001e2000c12e10a */
[----:B------:R-:W-:-:S04]  /*0bf0*/  UIADD3 UR8, UPT, UPT, UR8, 0x8, URZ ;  /* 0x0000000808087890 */ /* 0x000fc8000fffe0ff */
[----:B------:R-:W-:Y:S01]  /*0c00*/  UISETP.NE.AND UP1, UPT, UR8, URZ, UPT ;  /* 0x000000ff0800728c */ /* 0x000fe2000bf25270 */
[----:B------:R-:W-:Y:S01]  /*0c10*/  IMAD R20, R21, 0x8, R20 ;  /* 0x0000000815147824 */ /* 0x000fe200078e0214 */
[----:B------:R-:W-:-:S07]  /*0c20*/  IADD3 R11, PT, PT, R11, 0x8, RZ ;  /* 0x000000080b0b7810 */ /* 0x000fce0007ffe0ff */
[----:B0-----:R-:W-:Y:S05]  /*0c30*/  BRA.U UP1, `(.L_x_4) ;  /* 0xfffffff901ec7547 */ /* 0x001fea000b83ffff */
[----:B------:R-:W-:-:S05]  /*0c40*/  UMOV UR6, UR7 ;  /* 0x0000000700067c82 */ /* 0x000fca0008000000 */
.L_x_3:
[----:B------:R-:W0:Y:S02]  /*0c50*/  LDCU UR8, c[0x0][0x398] ;  /* 0x00007300ff0877ac */ /* 0x000e240008000800 */
[----:B0-----:R-:W-:-:S04]  /*0c60*/  ULOP3.LUT UR8, UR8, 0x7, URZ, 0xc0, !UPT ;  /* 0x0000000708087892 */ /* 0x001fc8000f8ec0ff */
[----:B------:R-:W-:-:S09]  /*0c70*/  UISETP.NE.AND UP1, UPT, UR8, URZ, UPT ;  /* 0x000000ff0800728c */ /* 0x000fd2000bf25270 */
[----:B------:R-:W-:Y:S05]  /*0c80*/  BRA.U !UP1, `(.L_x_5) ;  /* 0x0000000509787547 */ /* 0x000fea000b800000 */
[----:B------:R-:W-:Y:S02]  /*0c90*/  UIADD3 UR8, UPT, UPT, UR8, -0x1, URZ ;  /* 0xffffffff08087890 */ /* 0x000fe4000fffe0ff */
[----:B------:R-:W-:Y:S02]  /*0ca0*/  UISETP.NE.AND UP2, UPT, UR9, URZ, UPT ;  /* 0x000000ff0900728c */ /* 0x000fe4000bf45270 */
[----:B------:R-:W-:-:S09]  /*0cb0*/  UISETP.GE.U32.AND UP1, UPT, UR8, 0x3, UPT ;  /* 0x000000030800788c */ /* 0x000fd2000bf26070 */
[----:B------:R-:W-:Y:S05]  /*0cc0*/  BRA.U !UP1, `(.L_x_6) ;  /* 0x0000000109a07547 */ /* 0x000fea000b800000 */
[----:B------:R-:W0:Y:S01]  /*0cd0*/  LDC R11, c[0x0][0x398] ;  /* 0x0000e600ff0b7b82 */ /* 0x000e220000000800 */
[----:B------:R-:W-:-:S07]  /*0ce0*/  VIADD R21, R9, UR6 ;  /* 0x0000000609157c36 */ /* 0x000fce0008000000 */
[----:B------:R-:W1:Y:S08]  /*0cf0*/  LDC.64 R16, c[0x0][0x380] ;  /* 0x0000e000ff107b82 */ /* 0x000e700000000a00 */
[----:B------:R-:W2:Y:S01]  /*0d00*/  LDC.64 R14, c[0x0][0x388] ;  /* 0x0000e200ff0e7b82 */ /* 0x000ea20000000a00 */
[----:B0-----:R-:W-:-:S04]  /*0d10*/  IMAD R18, R4, R11, UR6 ;  /* 0x0000000604127e24 */ /* 0x001fc8000f8e020b */
[----:B------:R-:W-:Y:S02]  /*0d20*/  IMAD R19, R18, R11, UR5 ;  /* 0x0000000512137e24 */ /* 0x000fe4000f8e020b */
[----:B-1----:R-:W-:-:S04]  /*0d30*/  IMAD.WIDE R16, R21, 0x4, R16 ;  /* 0x0000000415107825 */ /* 0x002fc800078e0210 */
[----:B--2---:R-:W-:Y:S02]  /*0d40*/  IMAD.WIDE R14, R19, 0x4, R14 ;  /* 0x00000004130e7825 */ /* 0x004fe400078e020e */
[----:B------:R-:W2:Y:S04]  /*0d50*/  LDG.E R19, desc[UR10][R16.64] ;  /* 0x0000000a10137981 */ /* 0x000ea8000c1e1900 */
[----:B------:R-:W2:Y:S01]  /*0d60*/  LDG.E R18, desc[UR10][R14.64] ;  /* 0x0000000a0e127981 */ /* 0x000ea2000c1e1900 */
[----:B------:R-:W-:Y:S02]  /*0d70*/  VOTEU.ANY UR8, UPT, PT ;  /* 0x0000000000087886 */ /* 0x000fe400038e0100 */
[----:B------:R-:W-:Y:S01]  /*0d80*/  UFLO.U32 UR8, UR8 ;  /* 0x00000008000872bd */ /* 0x000fe200080e0000 */
[----:B------:R-:W0:Y:S05]  /*0d90*/  S2R R21, SR_LANEID ;  /* 0x0000000000157919 */ /* 0x000e2a0000000000 */
[----:B0-----:R-:W-:Y:S01]  /*0da0*/  ISETP.EQ.U32.AND P2, PT, R21, UR8, PT ;  /* 0x0000000815007c0c */ /* 0x001fe2000bf42070 */
[----:B--2---:R-:W-:-:S02]  /*0db0*/  IMAD R20, R18, R19, RZ ;  /* 0x0000001312147224 */ /* 0x004fc400078e02ff */
[----:B------:R-:W-:Y:S02]  /*0dc0*/  IMAD.WIDE.U32 R18, R11, 0x4, R14 ;  /* 0x000000040b127825 */ /* 0x000fe400078e000e */
[----:B------:R-:W0:Y:S02]  /*0dd0*/  REDUX.SUM UR12, R20 ;  /* 0x00000000140c73c4 */ /* 0x000e24000000c000 */
[----:B0-----:R-:W-:-:S06]  /*0de0*/  MOV R25, UR12 ;  /* 0x0000000c00197c02 */ /* 0x001fcc0008000f00 */
[----:B------:R0:W-:Y:S04]  /*0df0*/  @P2 REDG.E.ADD.STRONG.GPU desc[UR10][R12.64], R25 ;  /* 0x000000190c00298e */ /* 0x0001e8000c12e10a */
[----:B------:R-:W2:Y:S04]  /*0e00*/  LDG.E R21, desc[UR10][R18.64] ;  /* 0x0000000a12157981 */ /* 0x000ea8000c1e1900 */
[----:B------:R-:W2:Y:S02]  /*0e10*/  LDG.E R14, desc[UR10][R16.64+0x4] ;  /* 0x0000040a100e7981 */ /* 0x000ea4000c1e1900 */
[----:B--2---:R-:W-:-:S02]  /*0e20*/  IMAD R21, R21, R14, RZ ;  /* 0x0000000e15157224 */ /* 0x004fc400078e02ff */
[----:B------:R-:W-:Y:S02]  /*0e30*/  IMAD.WIDE.U32 R14, R11, 0x4, R18 ;  /* 0x000000040b0e7825 */ /* 0x000fe400078e0012 */
[----:B------:R-:W1:Y:S02]  /*0e40*/  REDUX.SUM UR8, R21 ;  /* 0x00000000150873c4 */ /* 0x000e64000000c000 */
[----:B-1----:R-:W-:-:S05]  /*0e50*/  IMAD.U32 R27, RZ, RZ, UR8 ;  /* 0x00000008ff1b7e24 */ /* 0x002fca000f8e00ff */
        /* <DEDUP_REMOVED lines=9> */
[----:B------:R-:W2:Y:S02]  /*0ef0*/  LDG.E R11, desc[UR10][R16.64+0xc] ;  /* 0x00000c0a100b7981 */ /* 0x000ea4000c1e1900 */
[----:B--2---:R-:W-:-:S04]  /*0f00*/  IMAD R11, R18, R11, RZ ;  /* 0x0000000b120b7224 */ /* 0x004fc800078e02ff */
[----:B------:R-:W1:Y:S02]  /*0f10*/  REDUX.SUM UR8, R11 ;  /* 0x000000000b0873c4 */ /* 0x000e64000000c000 */
[----:B-1----:R-:W-:-:S05]  /*0f20*/  IMAD.U32 R15, RZ, RZ, UR8 ;  /* 0x00000008ff0f7e24 */ /* 0x002fca000f8e00ff */
[----:B------:R0:W-:Y:S01]  /*0f30*/  @P2 REDG.E.ADD.STRONG.GPU desc[UR10][R12.64], R15 ;  /* 0x0000000f0c00298e */ /* 0x0001e2000c12e10a */
[----:B------:R-:W-:-:S12]  /*0f40*/  UIADD3 UR6, UPT, UPT, UR6, 0x4, URZ ;  /* 0x0000000406067890 */ /* 0x000fd8000fffe0ff */
.L_x_6:
[----:B------:R-:W-:Y:S05]  /*0f50*/  BRA.U !UP2, `(.L_x_5) ;  /* 0x000000010ac47547 */ /* 0x000fea000b800000 */
[----:B------:R-:W1:Y:S01]  /*0f60*/  LDC R11, c[0x0][0x398] ;  /* 0x0000e600ff0b7b82 */ /* 0x000e620000000800 */
[----:B------:R-:W-:Y:S01]  /*0f70*/  UISETP.NE.AND UP1, UPT, UR9, 0x1, UPT ;  /* 0x000000010900788c */ /* 0x000fe2000bf25270 */
[----:B-1----:R-:W-:-:S04]  /*0f80*/  LOP3.LUT R14, R11, 0x1, RZ, 0xc0, !PT ;  /* 0x000000010b0e7812 */ /* 0x002fc800078ec0ff */
[----:B------:R-:W-:-:S04]  /*0f90*/  ISETP.NE.U32.AND P2, PT, R14, 0x1, PT ;  /* 0x000000010e00780c */ /* 0x000fc80003f45070 */
[----:B------:R-:W-:Y:S09]  /*0fa0*/  BRA.U !UP1, `(.L_x_7) ;  /* 0x0000000109687547 */ /* 0x000ff2000b800000 */
[----:B------:R-:W1:Y:S01]  /*0fb0*/  LDC R19, c[0x0][0x398] ;  /* 0x0000e600ff137b82 */ /* 0x000e620000000800 */
[----:B0-----:R-:W-:-:S07]  /*0fc0*/  IADD3 R23, PT, PT, R9, UR6, RZ ;  /* 0x0000000609177c10 */ /* 0x001fce000fffe0ff */
[----:B------:R-:W0:Y:S08]  /*0fd0*/  LDC.64 R16, c[0x0][0x380] ;  /* 0x0000e000ff107b82 */ /* 0x000e300000000a00 */
[----:B------:R-:W2:Y:S01]  /*0fe0*/  LDC.64 R14, c[0x0][0x388] ;  /* 0x0000e200ff0e7b82 */ /* 0x000ea20000000a00 */
[----:B-1----:R-:W-:-:S04]  /*0ff0*/  IMAD R18, R4, R19, UR6 ;  /* 0x0000000604127e24 */ /* 0x002fc8000f8e0213 */
[----:B------:R-:W-:Y:S02]  /*1000*/  IMAD R21, R18, R19, UR5 ;  /* 0x0000000512157e24 */ /* 0x000fe4000f8e0213 */
[----:B0-----:R-:W-:-:S04]  /*1010*/  IMAD.WIDE R16, R23, 0x4, R16 ;  /* 0x0000000417107825 */ /* 0x001fc800078e0210 */
        /* <DEDUP_REMOVED lines=10> */
[----:B0-----:R-:W-:-:S06]  /*10c0*/  IMAD.U32 R23, RZ, RZ, UR12 ;  /* 0x0000000cff177e24 */ /* 0x001fcc000f8e00ff */
[----:B------:R1:W-:Y:S04]  /*10d0*/  @P3 REDG.E.ADD.STRONG.GPU desc[UR10][R12.64], R23 ;  /* 0x000000170c00398e */ /* 0x0003e8000c12e10a */
[----:B------:R-:W2:Y:S04]  /*10e0*/  LDG.E R18, desc[UR10][R18.64] ;  /* 0x0000000a12127981 */ /* 0x000ea8000c1e1900 */
[----:B------:R-:W2:Y:S02]  /*10f0*/  LDG.E R17, desc[UR10][R16.64+0x4] ;  /* 0x0000040a10117981 */ /* 0x000ea4000c1e1900 */
[----:B--2---:R-:W-:-:S04]  /*1100*/  IMAD R14, R18, R17, RZ ;  /* 0x00000011120e7224 */ /* 0x004fc800078e02ff */
[----:B------:R-:W0:Y:S02]  /*1110*/  REDUX.SUM UR8, R14 ;  /* 0x000000000e0873c4 */ /* 0x000e24000000c000 */
[----:B0-----:R-:W-:-:S05]  /*1120*/  MOV R15, UR8 ;  /* 0x00000008000f7c02 */ /* 0x001fca0008000f00 */
[----:B------:R1:W-:Y:S01]  /*1130*/  @P3 REDG.E.ADD.STRONG.GPU desc[UR10][R12.64], R15 ;  /* 0x0000000f0c00398e */ /* 0x0003e2000c12e10a */
[----:B------:R-:W-:-:S12]  /*1140*/  UIADD3 UR6, UPT, UPT, UR6, 0x2, URZ ;  /* 0x0000000206067890 */ /* 0x000fd8000fffe0ff */
.L_x_7:
[----:B------:R-:W-:Y:S05]  /*1150*/  @P2 BRA `(.L_x_5) ;  /* 0x0000000000442947 */ /* 0x000fea0003800000 */
[----:B------:R-:W2:Y:S01]  /*1160*/  LDC.64 R16, c[0x0][0x380] ;  /* 0x0000e000ff107b82 */ /* 0x000ea20000000a00 */
[-C--:B------:R-:W-:Y:S02]  /*1170*/  IMAD R18, R4, R11.reuse, UR6 ;  /* 0x0000000604127e24 */ /* 0x080fe4000f8e020b */
[----:B------:R-:W-:Y:S02]  /*1180*/  VIADD R19, R9, UR6 ;  /* 0x0000000609137c36 */ /* 0x000fe40008000000 */
[----:B------:R-:W-:-:S03]  /*1190*/  IMAD R11, R18, R11, UR5 ;  /* 0x00000005120b7e24 */ /* 0x000fc6000f8e020b */
[----:B01----:R-:W0:Y:S01]  /*11a0*/  LDC.64 R14, c[0x0][0x388] ;  /* 0x0000e200ff0e7b82 */ /* 0x003e220000000a00 */
[----:B--2---:R-:W-:-:S06]  /*11b0*/  IMAD.WIDE R16, R19, 0x4, R16 ;  /* 0x0000000413107825 */ /* 0x004fcc00078e0210 */
[----:B------:R-:W2:Y:S01]  /*11c0*/  LDG.E R17, desc[UR10][R16.64] ;  /* 0x0000000a10117981 */ /* 0x000ea2000c1e1900 */
[----:B0-----:R-:W-:-:S06]  /*11d0*/  IMAD.WIDE R14, R11, 0x4, R14 ;  /* 0x000000040b0e7825 */ /* 0x001fcc00078e020e */
[----:B------:R-:W2:Y:S01]  /*11e0*/  LDG.E R14, desc[UR10][R14.64] ;  /* 0x0000000a0e0e7981 */ /* 0x000ea2000c1e1900 */
[----:B------:R-:W0:Y:S01]  /*11f0*/  S2R R18, SR_LANEID ;  /* 0x0000000000127919 */ /* 0x000e220000000000 */
[----:B------:R-:W-:Y:S02]  /*1200*/  VOTEU.ANY UR6, UPT, PT ;  /* 0x0000000000067886 */ /* 0x000fe400038e0100 */
[----:B------:R-:W-:-:S06]  /*1210*/  UFLO.U32 UR6, UR6 ;  /* 0x00000006000672bd */ /* 0x000fcc00080e0000 */
[----:B0-----:R-:W-:Y:S01]  /*1220*/  ISETP.EQ.U32.AND P2, PT, R18, UR6, PT ;  /* 0x0000000612007c0c */ /* 0x001fe2000bf42070 */
[----:B--2---:R-:W-:-:S04]  /*1230*/  IMAD R11, R14, R17, RZ ;  /* 0x000000110e0b7224 */ /* 0x004fc800078e02ff */
[----:B------:R-:W0:Y:S02]  /*1240*/  REDUX.SUM UR8, R11 ;  /* 0x000000000b0873c4 */ /* 0x000e24000000c000 */
[----:B0-----:R-:W-:-:S06]  /*1250*/  MOV R19, UR8 ;  /* 0x0000000800137c02 */ /* 0x001fcc0008000f00 */
[----:B------:R2:W-:Y:S02]  /*1260*/  @P2 REDG.E.ADD.STRONG.GPU desc[UR10][R12.64], R19 ;  /* 0x000000130c00298e */ /* 0x0005e4000c12e10a */
.L_x_5:
[----:B------:R-:W3:Y:S01]  /*1270*/  LDCU UR6, c[0x0][0x398] ;  /* 0x00007300ff0677ac */ /* 0x000ee20008000800 */
[----:B------:R-:W-:-:S04]  /*1280*/  UIADD3 UR5, UPT, UPT, UR5, 0x1, URZ ;  /* 0x0000000105057890 */ /* 0x000fc8000fffe0ff */
[----:B---3--:R-:W-:-:S09]  /*1290*/  UISETP.NE.AND UP1, UPT, UR5, UR6, UPT ;  /* 0x000000060500728c */ /* 0x008fd2000bf25270 */
[----:B------:R-:W-:Y:S05]  /*12a0*/  BRA.U UP1, `(.L_x_8) ;  /* 0xfffffff501287547 */ /* 0x000fea000b83ffff */
[----:B------:R-:W-:Y:S05]  /*12b0*/  @P1 BRA `(.L_x_9) ;  /* 0xfffffff000f41947 */ /* 0x000fea000383ffff */
.L_x_2:
[----:B------:R-:W-:Y:S05]  /*12c0*/  BSYNC.RECONVERGENT B0 ;  /* 0x0000000000007941 */ /* 0x000fea0003800200 */
.L_x_1:
[----:B------:R-:W-:-:S05]  /*12d0*/  VIADD R5, R5, 0x1 ;  /* 0x0000000105057836 */ /* 0x000fca0000000000 */
[----:B------:R-:W-:-:S13]  /*12e0*/  ISETP.GE.AND P1, PT, R5, R2, PT ;  /* 0x000000020500720c */ /* 0x000fda0003f26270 */
[----:B------:R-:W-:Y:S05]  /*12f0*/  @!P1 BRA `(.L_x_10) ;  /* 0xfffffff000489947 */ /* 0x000fea000383ffff */
[----:B------:R-:W-:Y:S05]  /*1300*/  EXIT ;  /* 0x000000000000794d */ /* 0x000fea0003800000 */
.L_x_0:
[C---:B------:R-:W-:Y:S01]  /*1310*/  VIADDMNMX R8, R5.reuse, 0x1, R2, !PT ;  /* 0x0000000105087846 */ /* 0x040fe20007800102 */
[----:B------:R-:W0:Y:S01]  /*1320*/  LDCU UR4, c[0x0][0x39c] ;  /* 0x00007380ff0477ac */ /* 0x000e220008000800 */
[----:B------:R-:W-:Y:S02]  /*1330*/  BSSY.RECONVERGENT B0, `(.L_x_11) ;  /* 0x0000025000007945 */ /* 0x000fe40003800200 */
[----:B------:R-:W-:-:S04]  /*1340*/  IADD3 R4, PT, PT, -R5, R8, RZ ;  /* 0x0000000805047210 */ /* 0x000fc80007ffe1ff */
[----:B------:R-:W-:Y:S01]  /*1350*/  LOP3.LUT P1, R17, R4, 0x3, RZ, 0xc0, !PT ;  /* 0x0000000304117812 */ /* 0x000fe2000782c0ff */
[----:B------:R-:W-:Y:S02]  /*1360*/  IMAD.MOV.U32 R4, RZ, RZ, R5 ;  /* 0x000000ffff047224 */ /* 0x000fe400078e0005 */
[----:B0-----:R-:W-:-:S10]  /*1370*/  IMAD R9, R0, UR4, RZ ;  /* 0x0000000400097c24 */ /* 0x001fd4000f8e02ff */
[----:B------:R-:W-:Y:S05]  /*1380*/  @!P1 BRA `(.L_x_12) ;  /* 0x00000000007c9947 */ /* 0x000fea0003800000 */
[----:B------:R-:W0:Y:S01]  /*1390*/  LDC R19, c[0x0][0x39c] ;  /* 0x0000e700ff137b82 */ /* 0x000e220000000800 */
[----:B------:R-:W-:Y:S02]  /*13a0*/  HFMA2 R0, -RZ, RZ, 0, 0 ;  /* 0x00000000ff007431 */ /* 0x000fe400000001ff */
[----:B------:R-:W-:-:S05]  /*13b0*/  IMAD.MOV.U32 R4, RZ, RZ, R5 ;  /* 0x000000ffff047224 */ /* 0x000fca00078e0005 */
[----:B------:R-:W1:Y:S08]  /*13c0*/  LDC.64 R10, c[0x0][0x3b0] ;  /* 0x0000ec00ff0a7b82 */ /* 0x000e700000000a00 */
[----:B------:R-:W2:Y:S02]  /*13d0*/  LDC.64 R12, c[0x0][0x3a8] ;  /* 0x0000ea00ff0c7b82 */ /* 0x000ea40000000a00 */
.L_x_15:
[----:B0-----:R-:W-:Y:S01]  /*13e0*/  ISETP.GE.OR P2, PT, R4, R19, P0 ;  /* 0x000000130400720c */ /* 0x001fe20000746670 */
[----:B------:R-:W-:Y:S01]  /*13f0*/  BSSY.RECONVERGENT B1, `(.L_x_13) ;  /* 0x0000016000017945 */ /* 0x000fe20003800200 */
[----:B------:R-:W-:-:S04]  /*1400*/  IADD3 R0, PT, PT, R0, 0x1, RZ ;  /* 0x0000000100007810 */ /* 0x000fc80007ffe0ff */
[----:B------:R-:W-:-:S07]  /*1410*/  ISETP.NE.AND P1, PT, R0, R17, PT ;  /* 0x000000110000720c */ /* 0x000fce0003f25270 */
[----:B------:R-:W-:Y:S06]  /*1420*/  @P2 BRA `(.L_x_14) ;  /* 0x0000000000482947 */ /* 0x000fec0003800000 */
[----:B------:R-:W-:-:S04]  /*1430*/  IMAD.IADD R15, R9, 0x1, R4 ;  /* 0x00000001090f7824 */ /* 0x000fc800078e0204 */
[----:B--2---:R-:W-:-:S06]  /*1440*/  IMAD.WIDE R14, R15, 0x4, R12 ;  /* 0x000000040f0e7825 */ /* 0x004fcc00078e020c */
[----:B------:R-:W2:Y:S02]  /*1450*/  LDG.E R14, desc[UR10][R14.64] ;  /* 0x0000000a0e0e7981 */ /* 0x000ea4000c1e1900 */
[----:B--2---:R-:W-:-:S13]  /*1460*/  ISETP.GE.AND P2, PT, R14, RZ, PT ;  /* 0x000000ff0e00720c */ /* 0x004fda0003f46270 */
[----:B------:R-:W-:Y:S05]  /*1470*/  @!P2 BRA `(.L_x_14) ;  /* 0x000000000034a947 */ /* 0x000fea0003800000 */
[----:B------:R-:W-:-:S04]  /*1480*/  IMAD R15, R4, R19, R3 ;  /* 0x00000013040f7224 */ /* 0x000fc800078e0203 */
[----:B-1----:R-:W-:-:S06]  /*1490*/  IMAD.WIDE R14, R15, 0x4, R10 ;  /* 0x000000040f0e7825 */ /* 0x002fcc00078e020a */
[----:B------:R-:W2:Y:S02]  /*14a0*/  LDG.E R14, desc[UR10][R14.64] ;  /* 0x0000000a0e0e7981 */ /* 0x000ea4000c1e1900 */
[----:B--2---:R-:W-:-:S13]  /*14b0*/  ISETP.GE.AND P2, PT, R14, RZ, PT ;  /* 0x000000ff0e00720c */ /* 0x004fda0003f46270 */
[----:B------:R-:W-:Y:S05]  /*14c0*/  @!P2 BRA `(.L_x_14) ;  /* 0x000000000020a947 */ /* 0x000fea0003800000 */
[----:B------:R-:W0:Y:S01]  /*14d0*/  S2R R15, SR_LANEID ;  /* 0x00000000000f7919 */ /* 0x000e220000000000 */
[----:B------:R-:W-:Y:S01]  /*14e0*/  MOV R14, 0x1 ;  /* 0x00000001000e7802 */ /* 0x000fe20000000f00 */
[----:B------:R-:W-:Y:S02]  /*14f0*/  VOTEU.ANY UR4, UPT, PT ;  /* 0x0000000000047886 */ /* 0x000fe400038e0100 */
[----:B------:R-:W-:Y:S01]  /*1500*/  UFLO.U32 UR4, UR4 ;  /* 0x00000004000472bd */ /* 0x000fe200080e0000 */
[----:B------:R-:W1:Y:S05]  /*1510*/  REDUX.OR UR5, R14 ;  /* 0x000000000e0573c4 */ /* 0x000e6a0000004000 */
[----:B0-----:R-:W-:Y:S01]  /*1520*/  ISETP.EQ.U32.AND P2, PT, R15, UR4, PT ;  /* 0x000000040f007c0c */ /* 0x001fe2000bf42070 */
[----:B-1----:R-:W-:-:S12]  /*1530*/  IMAD.U32 R15, RZ, RZ, UR5 ;  /* 0x00000005ff0f7e24 */ /* 0x002fd8000f8e00ff */
[----:B------:R0:W-:Y:S02]  /*1540*/  @P2 REDG.E.OR.STRONG.GPU desc[UR10][R6.64], R15 ;  /* 0x0000000f0600298e */ /* 0x0001e4000f12e10a */
.L_x_14:
[----:B------:R-:W-:Y:S05]  /*1550*/  BSYNC.RECONVERGENT B1 ;  /* 0x0000000000017941 */ /* 0x000fea0003800200 */
.L_x_13:
[----:B------:R-:W-:Y:S01]  /*1560*/  IADD3 R4, PT, PT, R4, 0x1, RZ ;  /* 0x0000000104047810 */ /* 0x000fe20007ffe0ff */
[----:B------:R-:W-:Y:S06]  /*1570*/  @P1 BRA `(.L_x_15) ;  /* 0xfffffffc00981947 */ /* 0x000fec000383ffff */
.L_x_12:
[----:B------:R-:W-:Y:S05]  /*1580*/  BSYNC.RECONVERGENT B0 ;  /* 0x0000000000007941 */ /* 0x000fea0003800200 */
.L_x_11:
[----:B------:R-:W3:Y:S01]  /*1590*/  LDC R0, c[0x0][0x39c] ;  /* 0x0000e700ff007b82 */ /* 0x000ee20000000800 */
[----:B------:R-:W-:Y:S01]  /*15a0*/  IMAD.IADD R8, R5, 0x1, -R8 ;  /* 0x0000000105087824 */ /* 0x000fe200078e0a08 */
[----:B------:R-:W4:Y:S04]  /*15b0*/  LDCU.64 UR6, c[0x0][0x3a8] ;  /* 0x00007500ff0677ac */ /* 0x000f280008000a00 */
[----:B------:R-:W-:Y:S02]  /*15c0*/  ISETP.GT.U32.AND P1, PT, R8, -0x4, PT ;  /* 0xfffffffc0800780c */ /* 0x000fe40003f24070 */
[----:B-1----:R-:W1:Y:S08]  /*15d0*/  LDC.64 R10, c[0x0][0x3b0] ;  /* 0x0000ec00ff0a7b82 */ /* 0x002e700000000a00 */
[----:B--2---:R-:W2:Y:S03]  /*15e0*/  LDC.64 R12, c[0x0][0x3a8] ;  /* 0x0000ea00ff0c7b82 */ /* 0x004ea60000000a00 */
[----:B----4-:R-:W-:Y:S05]  /*15f0*/  @P1 EXIT ;  /* 0x000000000000194d */ /* 0x010fea0003800000 */
.L_x_24:
[----:B---3--:R-:W-:Y:S01]  /*1600*/  ISETP.GE.OR P1, PT, R4, R0, P0 ;  /* 0x000000000400720c */ /* 0x008fe20000726670 */
[----:B------:R-:W-:-:S12]  /*1610*/  BSSY.RECONVERGENT B0, `(.L_x_16) ;  /* 0x0000014000007945 */ /* 0x000fd80003800200 */
[----:B0-----:R-:W-:Y:S05]  /*1620*/  @P1 BRA `(.L_x_17) ;  /* 0x0000000000481947 */ /* 0x001fea0003800000 */
[----:B0-----:R-:W-:-:S05]  /*1630*/  IADD3 R15, PT, PT, R9, R4, RZ ;  /* 0x00000004090f7210 */ /* 0x001fca0007ffe0ff */
        /* <DEDUP_REMOVED lines=10> */
[----:B------:R-:W-:Y:S01]  /*16e0*/  IMAD.MOV.U32 R8, RZ, RZ, 0x1 ;  /* 0x00000001ff087424 */ /* 0x000fe200078e00ff */
[----:B------:R-:W-:Y:S02]  /*16f0*/  VOTEU.ANY UR4, UPT, PT ;  /* 0x0000000000047886 */ /* 0x000fe400038e0100 */
[----:B------:R-:W-:Y:S01]  /*1700*/  UFLO.U32 UR4, UR4 ;  /* 0x00000004000472bd */ /* 0x000fe200080e0000 */
[----:B------:R-:W1:Y:S05]  /*1710*/  REDUX.OR UR5, R8 ;  /* 0x00000000080573c4 */ /* 0x000e6a0000004000 */
[----:B0-----:R-:W-:-:S02]  /*1720*/  ISETP.EQ.U32.AND P1, PT, R5, UR4, PT ;  /* 0x0000000405007c0c */ /* 0x001fc4000bf22070 */
[----:B-1----:R-:W-:-:S11]  /*1730*/  MOV R5, UR5 ;  /* 0x0000000500057c02 */ /* 0x002fd60008000f00 */
[----:B------:R3:W-:Y:S02]  /*1740*/  @P1 REDG.E.OR.STRONG.GPU desc[UR10][R6.64], R5 ;  /* 0x000000050600198e */ /* 0x0007e4000f12e10a */
.L_x_17:
[----:B------:R-:W-:Y:S05]  /*1750*/  BSYNC.RECONVERGENT B0 ;  /* 0x0000000000007941 */ /* 0x000fea0003800200 */
.L_x_16:
[----:B------:R-:W-:Y:S01]  /*1760*/  SHF.R.S32.HI R8, RZ, 0x1f, R4 ;  /* 0x0000001fff087819 */ /* 0x000fe20000011404 */
[----:B------:R-:W-:Y:S01]  /*1770*/  BSSY.RECONVERGENT B0, `(.L_x_18) ;  /* 0x0000018000007945 */ /* 0x000fe20003800200 */
[C---:B---3--:R-:W-:Y:S02]  /*1780*/  IADD3 R5, P1, PT, R9.reuse, R4, RZ ;  /* 0x0000000409057210 */ /* 0x048fe40007f3e0ff */
[----:B------:R-:W-:Y:S02]  /*1790*/  IADD3 R17, PT, PT, R4, 0x1, RZ ;  /* 0x0000000104117810 */ /* 0x000fe40007ffe0ff */
[----:B------:R-:W-:Y:S02]  /*17a0*/  LEA.HI.X.SX32 R8, R9, R8, 0x1, P1 ;  /* 0x0000000809087211 */ /* 0x000fe400008f0eff */
[----:B------:R-:W-:Y:S02]  /*17b0*/  ISETP.GE.OR P1, PT, R17, R0, P0 ;  /* 0x000000001100720c */ /* 0x000fe40000726670 */
[----:B------:R-:W-:-:S04]  /*17c0*/  LEA R14, P2, R5, UR6, 0x2 ;  /* 0x00000006050e7c11 */ /* 0x000fc8000f8410ff */
[----:B0-----:R-:W-:-:S07]  /*17d0*/  LEA.HI.X R15, R5, UR7, R8, 0x2, P2 ;  /* 0x00000007050f7c11 */ /* 0x001fce00090f1408 */
[----:B------:R-:W-:Y:S05]  /*17e0*/  @P1 BRA `(.L_x_19) ;  /* 0x0000000000401947 */ /* 0x000fea0003800000 */
[----:B------:R-:W3:Y:S02]  /*17f0*/  LDG.E R5, desc[UR10][R14.64+0x4] ;  /* 0x0000040a0e057981 */ /* 0x000ee4000c1e1900 */
[----:B---3--:R-:W-:-:S13]  /*1800*/  ISETP.GE.AND P1, PT, R5, RZ, PT ;  /* 0x000000ff0500720c */ /* 0x008fda0003f26270 */
[----:B------:R-:W-:Y:S05]  /*1810*/  @!P1 BRA `(.L_x_19) ;  /* 0x0000000000349947 */ /* 0x000fea0003800000 */
[----:B------:R-:W-:-:S04]  /*1820*/  IMAD R17, R17, R0, R3 ;  /* 0x0000000011117224 */ /* 0x000fc800078e0203 */
[----:B-1----:R-:W-:-:S06]  /*1830*/  IMAD.WIDE R16, R17, 0x4, R10 ;  /* 0x0000000411107825 */ /* 0x002fcc00078e020a */
[----:B------:R-:W3:Y:S02]  /*1840*/  LDG.E R16, desc[UR10][R16.64] ;  /* 0x0000000a10107981 */ /* 0x000ee4000c1e1900 */
[----:B---3--:R-:W-:-:S13]  /*1850*/  ISETP.GE.AND P1, PT, R16, RZ, PT ;  /* 0x000000ff1000720c */ /* 0x008fda0003f26270 */
        /* <DEDUP_REMOVED lines=9> */
.L_x_19:
[----:B------:R-:W-:Y:S05]  /*18f0*/  BSYNC.RECONVERGENT B0 ;  /* 0x0000000000007941 */ /* 0x000fea0003800200 */
.L_x_18:
[----:B------:R-:W-:Y:S01]  /*1900*/  IADD3 R17, PT, PT, R4, 0x2, RZ ;  /* 0x0000000204117810 */ /* 0x000fe20007ffe0ff */
[----:B------:R-:W-:Y:S03]  /*1910*/  BSSY.RECONVERGENT B0, `(.L_x_20) ;  /* 0x0000013000007945 */ /* 0x000fe60003800200 */
[----:B------:R-:W-:-:S13]  /*1920*/  ISETP.GE.OR P1, PT, R17, R0, P0 ;  /* 0x000000001100720c */ /* 0x000fda0000726670 */
[----:B------:R-:W-:Y:S05]  /*1930*/  @P1 BRA `(.L_x_21) ;  /* 0x0000000000401947 */ /* 0x000fea0003800000 */
[----:B0-----:R-:W3:Y:S02]  /*1940*/  LDG.E R5, desc[UR10][R14.64+0x8] ;  /* 0x0000080a0e057981 */ /* 0x001ee4000c1e1900 */
        /* <DEDUP_REMOVED lines=15> */
.L_x_21:
[----:B------:R-:W-:Y:S05]  /*1a40*/  BSYNC.RECONVERGENT B0 ;  /* 0x0000000000007941 */ /* 0x000fea0003800200 */
.L_x_20:
[----:B0--3--:R-:W-:Y:S01]  /*1a50*/  IADD3 R5, PT, PT, R4, 0x3, RZ ;  /* 0x0000000304057810 */ /* 0x009fe20007ffe0ff */
[----:B------:R-:W-:Y:S03]  /*1a60*/  BSSY.RECONVERGENT B0, `(.L_x_22) ;  /* 0x0000013000007945 */ /* 0x000fe60003800200 */
[----:B------:R-:W-:-:S13]  /*1a70*/  ISETP.GE.OR P1, PT, R5, R0, P0 ;  /* 0x000000000500720c */ /* 0x000fda0000726670 */
        /* <DEDUP_REMOVED lines=17> */
.L_x_23:
[----:B------:R-:W-:Y:S05]  /*1b90*/  BSYNC.RECONVERGENT B0 ;  /* 0x0000000000007941 */ /* 0x000fea0003800200 */
.L_x_22:
[----:B------:R-:W-:-:S04]  /*1ba0*/  IADD3 R4, PT, PT, R4, 0x4, RZ ;  /* 0x0000000404047810 */ /* 0x000fc80007ffe0ff */
[----:B------:R-:W-:-:S13]  /*1bb0*/  ISETP.GE.AND P1, PT, R4, R2, PT ;  /* 0x000000020400720c */ /* 0x000fda0003f26270 */
[----:B------:R-:W-:Y:S05]  /*1bc0*/  @!P1 BRA `(.L_x_24) ;  /* 0xfffffff8008c9947 */ /* 0x000fea000383ffff */
[----:B------:R-:W-:Y:S05]  /*1bd0*/  EXIT ;  /* 0x000000000000794d */ /* 0x000fea0003800000 */
.L_x_25:
[----:B------:R-:W-:-:S00]  /*1be0*/  BRA `(.L_x_25) ;  /* 0xfffffffc00fc7947 */ /* 0x000fc0000383ffff */
[----:B------:R-:W-:-:S00]  /*1bf0*/  NOP ;  /* 0x0000000000007918 */ /* 0x000fc00000000000 */
        /* <DEDUP_REMOVED lines=8> */
.L_x_26:


//--------------------- .nv.shared.reserved.0     --------------------------
	.section	.nv.shared.reserved.0,"aw",@nobits
	.weak		__nv_reservedSMEM_offset_0_alias
	.size		__nv_reservedSMEM_offset_0_alias, 0, 64
	.other		__nv_reservedSMEM_offset_0_alias,@"STO_CUDA_RESERVED_SHARED STV_DEFAULT"
__nv_reservedSMEM_offset_0_alias:
	.zero		0
	.zero		64


//--------------------- .nv.constant0._Z6matmulPiS_S_iiiS_S_S_ --------------------------
	.section	.nv.constant0._Z6matmulPiS_S_iiiS_S_S_,"a",@progbits
	.sectionflags	@""
	.align	4
.nv.constant0._Z6matmulPiS_S_iiiS_S_S_:
	.zero		960


//--------------------- SYMBOLS --------------------------

	.type		.nv.reservedSmem.offset0,@object
	.size		.nv.reservedSmem.offset0,0x4
